//
// Generated by NVIDIA NVVM Compiler
//
// Compiler Build ID: CL-36424714
// Cuda compilation tools, release 13.0, V13.0.88
// Based on NVVM 20.0.0
//

.version 9.0
.target sm_100
.address_size 64

	// .globl	_Z20NotOptAdditionMatrixP6MatrixS0_S0_
// _ZZ14AdditionMatrixP6MatrixS0_S0_E14InputSubMatrix has been demoted

.visible .entry _Z20NotOptAdditionMatrixP6MatrixS0_S0_(
	.param .u64 .ptr .align 1 _Z20NotOptAdditionMatrixP6MatrixS0_S0__param_0,
	.param .u64 .ptr .align 1 _Z20NotOptAdditionMatrixP6MatrixS0_S0__param_1,
	.param .u64 .ptr .align 1 _Z20NotOptAdditionMatrixP6MatrixS0_S0__param_2
)
{
	.reg .pred 	%p<65>;
	.reg .b32 	%r<139>;
	.reg .b64 	%rd<67>;

	ld.param.u64 	%rd4, [_Z20NotOptAdditionMatrixP6MatrixS0_S0__param_0];
	ld.param.u64 	%rd5, [_Z20NotOptAdditionMatrixP6MatrixS0_S0__param_1];
	ld.param.u64 	%rd3, [_Z20NotOptAdditionMatrixP6MatrixS0_S0__param_2];
	cvta.to.global.u64 	%rd1, %rd4;
	cvta.to.global.u64 	%rd2, %rd5;
	mov.u32 	%r66, %ctaid.x;
	mov.u32 	%r67, %ntid.x;
	mov.u32 	%r68, %tid.x;
	mad.lo.s32 	%r1, %r66, %r67, %r68;
	mov.u32 	%r69, %ctaid.y;
	mov.u32 	%r70, %ntid.y;
	mul.lo.s32 	%r2, %r69, %r70;
	mov.u32 	%r3, %tid.y;
	add.s32 	%r4, %r2, %r3;
	ld.global.u32 	%r5, [%rd2+8];
	setp.lt.s32 	%p15, %r5, 1;
	mov.b32 	%r137, 0;
	@%p15 bra 	$L__BB0_45;
	ld.global.u32 	%r6, [%rd2+12];
	setp.lt.s32 	%p16, %r6, 1;
	@%p16 bra 	$L__BB0_45;
	add.s32 	%r73, %r6, -1;
	shr.u32 	%r74, %r73, 31;
	add.s32 	%r75, %r73, %r74;
	shr.s32 	%r76, %r75, 1;
	sub.s32 	%r77, %r3, %r76;
	add.s32 	%r78, %r77, %r2;
	add.s32 	%r7, %r78, 3;
	sub.s32 	%r8, %r4, %r76;
	sub.s32 	%r9, %r1, %r76;
	mov.b32 	%r119, 0;
	mov.u32 	%r137, %r119;
$L__BB0_3:
	add.s32 	%r12, %r9, %r119;
	max.s32 	%r13, %r6, 1;
	and.b32  	%r14, %r13, 3;
	setp.lt.s32 	%p17, %r6, 4;
	mov.b32 	%r133, 0;
	@%p17 bra 	$L__BB0_26;
	and.b32  	%r81, %r6, -4;
	neg.s32 	%r126, %r81;
	and.b32  	%r133, %r13, 2147483644;
	mad.lo.s32 	%r125, %r6, 3, %r119;
	shl.b32 	%r82, %r6, 1;
	add.s32 	%r124, %r82, %r119;
	add.s32 	%r123, %r6, %r119;
	mov.u32 	%r121, %r7;
	mov.u32 	%r122, %r119;
$L__BB0_5:
	setp.lt.s32 	%p19, %r12, 0;
	add.s32 	%r22, %r121, -2;
	add.s32 	%r23, %r121, -3;
	mov.pred 	%p58, -1;
	@%p19 bra 	$L__BB0_7;
	ld.global.u32 	%r83, [%rd1+8];
	setp.ge.s32 	%p58, %r12, %r83;
$L__BB0_7:
	setp.lt.s32 	%p20, %r23, 0;
	or.pred  	%p21, %p58, %p20;
	@%p21 bra 	$L__BB0_10;
	ld.global.u32 	%r24, [%rd1+12];
	setp.ge.s32 	%p22, %r23, %r24;
	@%p22 bra 	$L__BB0_10;
	ld.global.u64 	%rd6, [%rd1];
	cvta.to.global.u64 	%rd7, %rd6;
	mad.lo.s32 	%r84, %r24, %r23, %r12;
	mul.wide.s32 	%rd8, %r84, 4;
	add.s64 	%rd9, %rd7, %rd8;
	ld.global.u32 	%r85, [%rd9];
	ld.global.u64 	%rd10, [%rd2];
	cvta.to.global.u64 	%rd11, %rd10;
	mul.wide.u32 	%rd12, %r122, 4;
	add.s64 	%rd13, %rd11, %rd12;
	ld.global.u32 	%r86, [%rd13];
	mad.lo.s32 	%r137, %r86, %r85, %r137;
$L__BB0_10:
	setp.lt.s32 	%p24, %r12, 0;
	mov.pred 	%p59, -1;
	@%p24 bra 	$L__BB0_12;
	ld.global.u32 	%r87, [%rd1+8];
	setp.ge.s32 	%p59, %r12, %r87;
$L__BB0_12:
	setp.lt.s32 	%p25, %r22, 0;
	or.pred  	%p26, %p59, %p25;
	@%p26 bra 	$L__BB0_15;
	ld.global.u32 	%r27, [%rd1+12];
	setp.ge.s32 	%p27, %r22, %r27;
	@%p27 bra 	$L__BB0_15;
	ld.global.u64 	%rd14, [%rd1];
	cvta.to.global.u64 	%rd15, %rd14;
	mad.lo.s32 	%r88, %r27, %r22, %r12;
	mul.wide.s32 	%rd16, %r88, 4;
	add.s64 	%rd17, %rd15, %rd16;
	ld.global.u32 	%r89, [%rd17];
	ld.global.u64 	%rd18, [%rd2];
	cvta.to.global.u64 	%rd19, %rd18;
	mul.wide.u32 	%rd20, %r123, 4;
	add.s64 	%rd21, %rd19, %rd20;
	ld.global.u32 	%r90, [%rd21];
	mad.lo.s32 	%r137, %r90, %r89, %r137;
$L__BB0_15:
	setp.lt.s32 	%p29, %r12, 0;
	add.s32 	%r30, %r22, 1;
	mov.pred 	%p60, -1;
	@%p29 bra 	$L__BB0_17;
	ld.global.u32 	%r91, [%rd1+8];
	setp.ge.s32 	%p60, %r12, %r91;
$L__BB0_17:
	setp.lt.s32 	%p30, %r30, 0;
	or.pred  	%p31, %p60, %p30;
	@%p31 bra 	$L__BB0_20;
	ld.global.u32 	%r31, [%rd1+12];
	setp.ge.s32 	%p32, %r30, %r31;
	@%p32 bra 	$L__BB0_20;
	ld.global.u64 	%rd22, [%rd1];
	cvta.to.global.u64 	%rd23, %rd22;
	mad.lo.s32 	%r92, %r31, %r30, %r12;
	mul.wide.s32 	%rd24, %r92, 4;
	add.s64 	%rd25, %rd23, %rd24;
	ld.global.u32 	%r93, [%rd25];
	ld.global.u64 	%rd26, [%rd2];
	cvta.to.global.u64 	%rd27, %rd26;
	mul.wide.u32 	%rd28, %r124, 4;
	add.s64 	%rd29, %rd27, %rd28;
	ld.global.u32 	%r94, [%rd29];
	mad.lo.s32 	%r137, %r94, %r93, %r137;
$L__BB0_20:
	setp.lt.s32 	%p34, %r12, 0;
	mov.pred 	%p61, -1;
	@%p34 bra 	$L__BB0_22;
	ld.global.u32 	%r95, [%rd1+8];
	setp.ge.s32 	%p61, %r12, %r95;
$L__BB0_22:
	setp.lt.s32 	%p35, %r121, 0;
	or.pred  	%p36, %p61, %p35;
	@%p36 bra 	$L__BB0_25;
	ld.global.u32 	%r34, [%rd1+12];
	setp.ge.s32 	%p37, %r121, %r34;
	@%p37 bra 	$L__BB0_25;
	ld.global.u64 	%rd30, [%rd1];
	cvta.to.global.u64 	%rd31, %rd30;
	mad.lo.s32 	%r96, %r34, %r121, %r12;
	mul.wide.s32 	%rd32, %r96, 4;
	add.s64 	%rd33, %rd31, %rd32;
	ld.global.u32 	%r97, [%rd33];
	ld.global.u64 	%rd34, [%rd2];
	cvta.to.global.u64 	%rd35, %rd34;
	mul.wide.u32 	%rd36, %r125, 4;
	add.s64 	%rd37, %rd35, %rd36;
	ld.global.u32 	%r98, [%rd37];
	mad.lo.s32 	%r137, %r98, %r97, %r137;
$L__BB0_25:
	add.s32 	%r126, %r126, 4;
	shl.b32 	%r99, %r6, 2;
	add.s32 	%r125, %r125, %r99;
	add.s32 	%r124, %r124, %r99;
	add.s32 	%r123, %r123, %r99;
	add.s32 	%r122, %r122, %r99;
	add.s32 	%r121, %r121, 4;
	setp.eq.s32 	%p38, %r126, 0;
	@%p38 bra 	$L__BB0_26;
	bra.uni 	$L__BB0_5;
$L__BB0_26:
	setp.eq.s32 	%p39, %r14, 0;
	@%p39 bra 	$L__BB0_44;
	setp.lt.s32 	%p41, %r12, 0;
	add.s32 	%r51, %r8, %r133;
	mov.pred 	%p62, -1;
	@%p41 bra 	$L__BB0_29;
	ld.global.u32 	%r100, [%rd1+8];
	setp.ge.s32 	%p62, %r12, %r100;
$L__BB0_29:
	setp.lt.s32 	%p42, %r51, 0;
	or.pred  	%p43, %p62, %p42;
	@%p43 bra 	$L__BB0_32;
	ld.global.u32 	%r52, [%rd1+12];
	setp.ge.s32 	%p44, %r51, %r52;
	@%p44 bra 	$L__BB0_32;
	ld.global.u64 	%rd38, [%rd1];
	cvta.to.global.u64 	%rd39, %rd38;
	mad.lo.s32 	%r101, %r52, %r51, %r12;
	mul.wide.s32 	%rd40, %r101, 4;
	add.s64 	%rd41, %rd39, %rd40;
	ld.global.u32 	%r102, [%rd41];
	ld.global.u64 	%rd42, [%rd2];
	cvta.to.global.u64 	%rd43, %rd42;
	mad.lo.s32 	%r103, %r6, %r133, %r119;
	mul.wide.s32 	%rd44, %r103, 4;
	add.s64 	%rd45, %rd43, %rd44;
	ld.global.u32 	%r104, [%rd45];
	mad.lo.s32 	%r137, %r104, %r102, %r137;
$L__BB0_32:
	setp.eq.s32 	%p45, %r14, 1;
	@%p45 bra 	$L__BB0_44;
	setp.lt.s32 	%p47, %r12, 0;
	add.s32 	%r55, %r51, 1;
	mov.pred 	%p63, -1;
	@%p47 bra 	$L__BB0_35;
	ld.global.u32 	%r105, [%rd1+8];
	setp.ge.s32 	%p63, %r12, %r105;
$L__BB0_35:
	setp.lt.s32 	%p48, %r55, 0;
	or.pred  	%p49, %p63, %p48;
	@%p49 bra 	$L__BB0_38;
	ld.global.u32 	%r56, [%rd1+12];
	setp.ge.s32 	%p50, %r55, %r56;
	@%p50 bra 	$L__BB0_38;
	ld.global.u64 	%rd46, [%rd1];
	cvta.to.global.u64 	%rd47, %rd46;
	mad.lo.s32 	%r106, %r56, %r55, %r12;
	mul.wide.s32 	%rd48, %r106, 4;
	add.s64 	%rd49, %rd47, %rd48;
	ld.global.u32 	%r107, [%rd49];
	ld.global.u64 	%rd50, [%rd2];
	cvta.to.global.u64 	%rd51, %rd50;
	mad.lo.s32 	%r108, %r6, %r133, %r6;
	add.s32 	%r109, %r108, %r119;
	mul.wide.s32 	%rd52, %r109, 4;
	add.s64 	%rd53, %rd51, %rd52;
	ld.global.u32 	%r110, [%rd53];
	mad.lo.s32 	%r137, %r110, %r107, %r137;
$L__BB0_38:
	setp.eq.s32 	%p51, %r14, 2;
	@%p51 bra 	$L__BB0_44;
	setp.lt.s32 	%p53, %r12, 0;
	add.s32 	%r59, %r51, 2;
	mov.pred 	%p64, -1;
	@%p53 bra 	$L__BB0_41;
	ld.global.u32 	%r111, [%rd1+8];
	setp.ge.s32 	%p64, %r12, %r111;
$L__BB0_41:
	setp.lt.s32 	%p54, %r59, 0;
	or.pred  	%p55, %p64, %p54;
	@%p55 bra 	$L__BB0_44;
	ld.global.u32 	%r60, [%rd1+12];
	setp.ge.s32 	%p56, %r59, %r60;
	@%p56 bra 	$L__BB0_44;
	ld.global.u64 	%rd54, [%rd1];
	cvta.to.global.u64 	%rd55, %rd54;
	mad.lo.s32 	%r112, %r60, %r59, %r12;
	mul.wide.s32 	%rd56, %r112, 4;
	add.s64 	%rd57, %rd55, %rd56;
	ld.global.u32 	%r113, [%rd57];
	ld.global.u64 	%rd58, [%rd2];
	cvta.to.global.u64 	%rd59, %rd58;
	add.s32 	%r114, %r133, 2;
	mad.lo.s32 	%r115, %r6, %r114, %r119;
	mul.wide.s32 	%rd60, %r115, 4;
	add.s64 	%rd61, %rd59, %rd60;
	ld.global.u32 	%r116, [%rd61];
	mad.lo.s32 	%r137, %r116, %r113, %r137;
$L__BB0_44:
	add.s32 	%r119, %r119, 1;
	setp.ne.s32 	%p57, %r119, %r5;
	@%p57 bra 	$L__BB0_3;
$L__BB0_45:
	cvta.to.global.u64 	%rd62, %rd3;
	bar.sync 	0;
	ld.global.u64 	%rd63, [%rd62];
	cvta.to.global.u64 	%rd64, %rd63;
	ld.global.u32 	%r117, [%rd62+12];
	mad.lo.s32 	%r118, %r117, %r4, %r1;
	mul.wide.s32 	%rd65, %r118, 4;
	add.s64 	%rd66, %rd64, %rd65;
	st.global.u32 	[%rd66], %r137;
	bar.sync 	0;
	ret;

}
	// .globl	_Z14AdditionMatrixP6MatrixS0_S0_
.visible .entry _Z14AdditionMatrixP6MatrixS0_S0_(
	.param .u64 .ptr .align 1 _Z14AdditionMatrixP6MatrixS0_S0__param_0,
	.param .u64 .ptr .align 1 _Z14AdditionMatrixP6MatrixS0_S0__param_1,
	.param .u64 .ptr .align 1 _Z14AdditionMatrixP6MatrixS0_S0__param_2
)
{
	.reg .pred 	%p<51>;
	.reg .b32 	%r<421>;
	.reg .b64 	%rd<81>;
	// demoted variable
	.shared .align 4 .b8 _ZZ14AdditionMatrixP6MatrixS0_S0_E14InputSubMatrix[4096];
	ld.param.u64 	%rd4, [_Z14AdditionMatrixP6MatrixS0_S0__param_0];
	ld.param.u64 	%rd5, [_Z14AdditionMatrixP6MatrixS0_S0__param_1];
	ld.param.u64 	%rd6, [_Z14AdditionMatrixP6MatrixS0_S0__param_2];
	cvta.to.global.u64 	%rd1, %rd4;
	cvta.to.global.u64 	%rd7, %rd6;
	cvta.to.global.u64 	%rd2, %rd5;
	mov.u32 	%r1, %ctaid.x;
	mov.u32 	%r2, %tid.x;
	mov.u32 	%r3, %ctaid.y;
	mov.u32 	%r4, %tid.y;
	ld.global.u64 	%rd3, [%rd7];
	ld.global.u32 	%r5, [%rd7+12];
	ld.global.u32 	%r298, [%rd1+12];
	setp.lt.s32 	%p1, %r298, 32;
	mov.b32 	%r316, 0;
	@%p1 bra 	$L__BB1_47;
	ld.global.u32 	%r168, [%rd2+12];
	add.s32 	%r169, %r168, -1;
	shr.u32 	%r170, %r169, 31;
	add.s32 	%r171, %r169, %r170;
	shr.s32 	%r172, %r171, 1;
	mov.u32 	%r173, %ntid.x;
	mad.lo.s32 	%r174, %r1, %r173, %r2;
	sub.s32 	%r7, %r174, %r172;
	mov.u32 	%r175, %ntid.y;
	mad.lo.s32 	%r176, %r3, %r175, %r4;
	sub.s32 	%r8, %r176, %r172;
	mov.b32 	%r299, 0;
	mov.u32 	%r316, %r299;
$L__BB1_2:
	ld.global.u64 	%rd8, [%rd1];
	cvta.to.global.u64 	%rd9, %rd8;
	mov.u32 	%r177, %ctaid.y;
	mul.lo.s32 	%r178, %r177, %r298;
	shl.b32 	%r179, %r178, 5;
	shl.b32 	%r180, %r299, 5;
	add.s32 	%r181, %r179, %r180;
	cvt.s64.s32 	%rd10, %r181;
	mov.u32 	%r182, %tid.y;
	shl.b32 	%r183, %r182, 5;
	mov.u32 	%r184, %tid.x;
	add.s32 	%r185, %r183, %r184;
	cvt.u64.u32 	%rd11, %r185;
	add.s64 	%rd12, %rd10, %rd11;
	shl.b64 	%rd13, %rd12, 2;
	add.s64 	%rd14, %rd9, %rd13;
	ld.global.u32 	%r186, [%rd14];
	shl.b32 	%r187, %r184, 7;
	mov.u32 	%r188, _ZZ14AdditionMatrixP6MatrixS0_S0_E14InputSubMatrix;
	add.s32 	%r189, %r188, %r187;
	shl.b32 	%r190, %r182, 2;
	add.s32 	%r191, %r189, %r190;
	st.shared.u32 	[%r191], %r186;
	bar.sync 	0;
	ld.global.u32 	%r12, [%rd2+8];
	setp.lt.s32 	%p2, %r12, 1;
	@%p2 bra 	$L__BB1_46;
	ld.global.u32 	%r315, [%rd2+12];
	setp.lt.s32 	%p3, %r315, 1;
	@%p3 bra 	$L__BB1_46;
	mov.b32 	%r306, 0;
$L__BB1_5:
	add.s32 	%r21, %r7, %r306;
	shl.b32 	%r195, %r21, 7;
	mov.u32 	%r196, _ZZ14AdditionMatrixP6MatrixS0_S0_E14InputSubMatrix;
	add.s32 	%r22, %r196, %r195;
	max.s32 	%r23, %r315, 1;
	setp.lt.s32 	%p4, %r315, 8;
	mov.b32 	%r359, 0;
	@%p4 bra 	$L__BB1_24;
	and.b32  	%r359, %r23, 2147483640;
	mov.b32 	%r313, 0;
$L__BB1_7:
	.pragma "nounroll";
	add.s32 	%r31, %r8, %r313;
	max.u32 	%r198, %r21, %r31;
	setp.gt.u32 	%p5, %r198, 31;
	shl.b32 	%r199, %r31, 2;
	add.s32 	%r32, %r22, %r199;
	@%p5 bra 	$L__BB1_9;
	ld.shared.u32 	%r200, [%r32];
	ld.global.u64 	%rd15, [%rd2];
	cvta.to.global.u64 	%rd16, %rd15;
	mad.lo.s32 	%r201, %r315, %r313, %r306;
	mul.wide.s32 	%rd17, %r201, 4;
	add.s64 	%rd18, %rd16, %rd17;
	ld.global.u32 	%r202, [%rd18];
	mad.lo.s32 	%r316, %r202, %r200, %r316;
$L__BB1_9:
	setp.gt.u32 	%p6, %r21, 31;
	add.s32 	%r203, %r31, -31;
	setp.lt.u32 	%p7, %r203, -32;
	or.pred  	%p8, %p6, %p7;
	@%p8 bra 	$L__BB1_11;
	ld.shared.u32 	%r204, [%r32+4];
	ld.global.u64 	%rd19, [%rd2];
	cvta.to.global.u64 	%rd20, %rd19;
	mad.lo.s32 	%r205, %r315, %r313, %r315;
	add.s32 	%r206, %r205, %r306;
	mul.wide.s32 	%rd21, %r206, 4;
	add.s64 	%rd22, %rd20, %rd21;
	ld.global.u32 	%r207, [%rd22];
	mad.lo.s32 	%r316, %r207, %r204, %r316;
$L__BB1_11:
	add.s32 	%r208, %r31, -30;
	setp.lt.u32 	%p10, %r208, -32;
	or.pred  	%p11, %p6, %p10;
	@%p11 bra 	$L__BB1_13;
	add.s32 	%r209, %r313, 2;
	ld.shared.u32 	%r210, [%r32+8];
	ld.global.u64 	%rd23, [%rd2];
	cvta.to.global.u64 	%rd24, %rd23;
	mad.lo.s32 	%r211, %r315, %r209, %r306;
	mul.wide.s32 	%rd25, %r211, 4;
	add.s64 	%rd26, %rd24, %rd25;
	ld.global.u32 	%r212, [%rd26];
	mad.lo.s32 	%r316, %r212, %r210, %r316;
$L__BB1_13:
	add.s32 	%r213, %r31, -29;
	setp.lt.u32 	%p13, %r213, -32;
	or.pred  	%p14, %p6, %p13;
	@%p14 bra 	$L__BB1_15;
	add.s32 	%r214, %r313, 3;
	ld.shared.u32 	%r215, [%r32+12];
	ld.global.u64 	%rd27, [%rd2];
	cvta.to.global.u64 	%rd28, %rd27;
	mad.lo.s32 	%r216, %r315, %r214, %r306;
	mul.wide.s32 	%rd29, %r216, 4;
	add.s64 	%rd30, %rd28, %rd29;
	ld.global.u32 	%r217, [%rd30];
	mad.lo.s32 	%r316, %r217, %r215, %r316;
$L__BB1_15:
	add.s32 	%r218, %r31, -28;
	setp.lt.u32 	%p16, %r218, -32;
	or.pred  	%p17, %p6, %p16;
	@%p17 bra 	$L__BB1_17;
	add.s32 	%r219, %r313, 4;
	ld.shared.u32 	%r220, [%r32+16];
	ld.global.u64 	%rd31, [%rd2];
	cvta.to.global.u64 	%rd32, %rd31;
	mad.lo.s32 	%r221, %r315, %r219, %r306;
	mul.wide.u32 	%rd33, %r221, 4;
	add.s64 	%rd34, %rd32, %rd33;
	ld.global.u32 	%r222, [%rd34];
	mad.lo.s32 	%r316, %r222, %r220, %r316;
$L__BB1_17:
	add.s32 	%r223, %r31, -27;
	setp.lt.u32 	%p19, %r223, -32;
	or.pred  	%p20, %p6, %p19;
	@%p20 bra 	$L__BB1_19;
	add.s32 	%r224, %r313, 5;
	ld.shared.u32 	%r225, [%r32+20];
	ld.global.u64 	%rd35, [%rd2];
	cvta.to.global.u64 	%rd36, %rd35;
	mad.lo.s32 	%r226, %r315, %r224, %r306;
	mul.wide.u32 	%rd37, %r226, 4;
	add.s64 	%rd38, %rd36, %rd37;
	ld.global.u32 	%r227, [%rd38];
	mad.lo.s32 	%r316, %r227, %r225, %r316;
$L__BB1_19:
	add.s32 	%r228, %r31, -26;
	setp.lt.u32 	%p22, %r228, -32;
	or.pred  	%p23, %p6, %p22;
	@%p23 bra 	$L__BB1_21;
	add.s32 	%r229, %r313, 6;
	ld.shared.u32 	%r230, [%r32+24];
	ld.global.u64 	%rd39, [%rd2];
	cvta.to.global.u64 	%rd40, %rd39;
	mad.lo.s32 	%r231, %r315, %r229, %r306;
	mul.wide.u32 	%rd41, %r231, 4;
	add.s64 	%rd42, %rd40, %rd41;
	ld.global.u32 	%r232, [%rd42];
	mad.lo.s32 	%r316, %r232, %r230, %r316;
$L__BB1_21:
	add.s32 	%r233, %r31, -25;
	setp.lt.u32 	%p25, %r233, -32;
	or.pred  	%p26, %p6, %p25;
	@%p26 bra 	$L__BB1_23;
	add.s32 	%r234, %r313, 7;
	ld.shared.u32 	%r235, [%r32+28];
	ld.global.u64 	%rd43, [%rd2];
	cvta.to.global.u64 	%rd44, %rd43;
	mad.lo.s32 	%r236, %r315, %r234, %r306;
	mul.wide.u32 	%rd45, %r236, 4;
	add.s64 	%rd46, %rd44, %rd45;
	ld.global.u32 	%r237, [%rd46];
	mad.lo.s32 	%r316, %r237, %r235, %r316;
$L__BB1_23:
	add.s32 	%r313, %r313, 8;
	setp.eq.s32 	%p27, %r313, %r359;
	@%p27 bra 	$L__BB1_24;
	bra.uni 	$L__BB1_7;
$L__BB1_24:
	and.b32  	%r238, %r23, 7;
	setp.eq.s32 	%p28, %r238, 0;
	@%p28 bra 	$L__BB1_45;
	setp.lt.u32 	%p29, %r238, 4;
	@%p29 bra 	$L__BB1_35;
	add.s32 	%r89, %r8, %r359;
	max.u32 	%r242, %r21, %r89;
	setp.gt.u32 	%p30, %r242, 31;
	shl.b32 	%r243, %r89, 2;
	add.s32 	%r90, %r22, %r243;
	@%p30 bra 	$L__BB1_28;
	ld.shared.u32 	%r244, [%r90];
	ld.global.u64 	%rd47, [%rd2];
	cvta.to.global.u64 	%rd48, %rd47;
	mad.lo.s32 	%r245, %r315, %r359, %r306;
	mul.wide.s32 	%rd49, %r245, 4;
	add.s64 	%rd50, %rd48, %rd49;
	ld.global.u32 	%r246, [%rd50];
	mad.lo.s32 	%r316, %r246, %r244, %r316;
$L__BB1_28:
	setp.gt.u32 	%p31, %r21, 31;
	add.s32 	%r247, %r89, -31;
	setp.lt.u32 	%p32, %r247, -32;
	or.pred  	%p33, %p31, %p32;
	@%p33 bra 	$L__BB1_30;
	ld.shared.u32 	%r248, [%r90+4];
	ld.global.u64 	%rd51, [%rd2];
	cvta.to.global.u64 	%rd52, %rd51;
	mad.lo.s32 	%r249, %r315, %r359, %r315;
	add.s32 	%r250, %r249, %r306;
	mul.wide.s32 	%rd53, %r250, 4;
	add.s64 	%rd54, %rd52, %rd53;
	ld.global.u32 	%r251, [%rd54];
	mad.lo.s32 	%r316, %r251, %r248, %r316;
$L__BB1_30:
	add.s32 	%r252, %r89, -30;
	setp.lt.u32 	%p35, %r252, -32;
	or.pred  	%p36, %p31, %p35;
	@%p36 bra 	$L__BB1_32;
	add.s32 	%r253, %r359, 2;
	ld.shared.u32 	%r254, [%r90+8];
	ld.global.u64 	%rd55, [%rd2];
	cvta.to.global.u64 	%rd56, %rd55;
	mad.lo.s32 	%r255, %r315, %r253, %r306;
	mul.wide.s32 	%rd57, %r255, 4;
	add.s64 	%rd58, %rd56, %rd57;
	ld.global.u32 	%r256, [%rd58];
	mad.lo.s32 	%r316, %r256, %r254, %r316;
$L__BB1_32:
	add.s32 	%r257, %r89, -29;
	setp.lt.u32 	%p38, %r257, -32;
	or.pred  	%p39, %p31, %p38;
	@%p39 bra 	$L__BB1_34;
	add.s32 	%r258, %r359, 3;
	ld.shared.u32 	%r259, [%r90+12];
	ld.global.u64 	%rd59, [%rd2];
	cvta.to.global.u64 	%rd60, %rd59;
	mad.lo.s32 	%r260, %r315, %r258, %r306;
	mul.wide.s32 	%rd61, %r260, 4;
	add.s64 	%rd62, %rd60, %rd61;
	ld.global.u32 	%r261, [%rd62];
	mad.lo.s32 	%r316, %r261, %r259, %r316;
$L__BB1_34:
	add.s32 	%r359, %r359, 4;
$L__BB1_35:
	and.b32  	%r128, %r23, 3;
	setp.eq.s32 	%p40, %r128, 0;
	@%p40 bra 	$L__BB1_45;
	setp.eq.s32 	%p41, %r128, 1;
	@%p41 bra 	$L__BB1_42;
	add.s32 	%r129, %r8, %r359;
	max.u32 	%r263, %r21, %r129;
	setp.gt.u32 	%p42, %r263, 31;
	@%p42 bra 	$L__BB1_39;
	shl.b32 	%r264, %r129, 2;
	add.s32 	%r265, %r22, %r264;
	ld.shared.u32 	%r266, [%r265];
	ld.global.u64 	%rd63, [%rd2];
	cvta.to.global.u64 	%rd64, %rd63;
	mad.lo.s32 	%r267, %r315, %r359, %r306;
	mul.wide.s32 	%rd65, %r267, 4;
	add.s64 	%rd66, %rd64, %rd65;
	ld.global.u32 	%r268, [%rd66];
	mad.lo.s32 	%r316, %r268, %r266, %r316;
$L__BB1_39:
	setp.gt.u32 	%p43, %r21, 31;
	add.s32 	%r269, %r129, -31;
	setp.lt.u32 	%p44, %r269, -32;
	or.pred  	%p45, %p43, %p44;
	@%p45 bra 	$L__BB1_41;
	shl.b32 	%r271, %r129, 2;
	add.s32 	%r272, %r22, %r271;
	ld.shared.u32 	%r273, [%r272+4];
	ld.global.u64 	%rd67, [%rd2];
	cvta.to.global.u64 	%rd68, %rd67;
	mad.lo.s32 	%r274, %r315, %r359, %r315;
	add.s32 	%r275, %r274, %r306;
	mul.wide.s32 	%rd69, %r275, 4;
	add.s64 	%rd70, %rd68, %rd69;
	ld.global.u32 	%r276, [%rd70];
	mad.lo.s32 	%r316, %r276, %r273, %r316;
$L__BB1_41:
	add.s32 	%r359, %r359, 2;
$L__BB1_42:
	and.b32  	%r277, %r23, 1;
	setp.eq.b32 	%p46, %r277, 1;
	not.pred 	%p47, %p46;
	@%p47 bra 	$L__BB1_45;
	add.s32 	%r153, %r8, %r359;
	max.u32 	%r278, %r21, %r153;
	setp.gt.u32 	%p48, %r278, 31;
	@%p48 bra 	$L__BB1_45;
	shl.b32 	%r279, %r153, 2;
	add.s32 	%r280, %r22, %r279;
	ld.shared.u32 	%r281, [%r280];
	ld.global.u64 	%rd71, [%rd2];
	cvta.to.global.u64 	%rd72, %rd71;
	mad.lo.s32 	%r282, %r315, %r359, %r306;
	mul.wide.s32 	%rd73, %r282, 4;
	add.s64 	%rd74, %rd72, %rd73;
	ld.global.u32 	%r283, [%rd74];
	mad.lo.s32 	%r316, %r283, %r281, %r316;
$L__BB1_45:
	add.s32 	%r306, %r306, 1;
	setp.ne.s32 	%p49, %r306, %r12;
	@%p49 bra 	$L__BB1_5;
$L__BB1_46:
	bar.sync 	0;
	add.s32 	%r299, %r299, 1;
	ld.global.u32 	%r298, [%rd1+12];
	shr.s32 	%r284, %r298, 31;
	shr.u32 	%r285, %r284, 27;
	add.s32 	%r286, %r298, %r285;
	shr.s32 	%r287, %r286, 5;
	setp.lt.s32 	%p50, %r299, %r287;
	@%p50 bra 	$L__BB1_2;
$L__BB1_47:
	mov.u32 	%r288, %ctaid.x;
	shl.b32 	%r289, %r288, 5;
	mov.u32 	%r290, %ctaid.y;
	mul.lo.s32 	%r291, %r290, %r5;
	shl.b32 	%r292, %r291, 5;
	add.s32 	%r293, %r292, %r289;
	cvt.s64.s32 	%rd75, %r293;
	cvta.to.global.u64 	%rd76, %rd3;
	mov.u32 	%r294, %tid.y;
	shl.b32 	%r295, %r294, 5;
	mov.u32 	%r296, %tid.x;
	add.s32 	%r297, %r295, %r296;
	cvt.u64.u32 	%rd77, %r297;
	add.s64 	%rd78, %rd75, %rd77;
	shl.b64 	%rd79, %rd78, 2;
	add.s64 	%rd80, %rd76, %rd79;
	st.global.u32 	[%rd80], %r316;
	ret;

}


// ===== COMPILED SASS (sm_100) =====

	.target	sm_100

	.elftype	@"ET_EXEC"


//--------------------- .note.nv.tkinfo           --------------------------
	.section	.note.nv.tkinfo,"",@"SHT_NOTE"
	.sectionflags	@"SHF_NOTE_NV_TKINFO"
	.tkinfo
        /*0018*/ 	.word	0x00000002
        /*0030*/ 	.string	""
        /*0030*/ 	.string	"ptxas"
        /*0030*/ 	.string	"Cuda compilation tools, release 13.0, V13.0.88"
        /*0030*/ 	.string	"Build cuda_13.0.r13.0/compiler.36424714_0"
        /*0030*/ 	.string	"-arch sm_100 -m 64 "



//--------------------- .note.nv.cuinfo           --------------------------
	.section	.note.nv.cuinfo,"",@"SHT_NOTE"
	.sectionflags	@"SHF_NOTE_NV_CUINFO"
        /*0018*/ 	.short	0x0002
        /*001a*/ 	.short	0x0064
        /*001c*/ 	.short	0x0082
	.zero		2


//--------------------- .nv.info                  --------------------------
	.section	.nv.info,"",@"SHT_CUDA_INFO"
	.align	4


	//----- nvinfo : EIATTR_REGCOUNT
	.align		4
        /*0000*/ 	.byte	0x04, 0x2f
        /*0002*/ 	.short	(.L_1 - .L_0)
	.align		4
.L_0:
        /*0004*/ 	.word	index@(_Z20NotOptAdditionMatrixP6MatrixS0_S0_)
        /*0008*/ 	.word	0x00000020


	//----- nvinfo : EIATTR_FRAME_SIZE
	.align		4
.L_1:
        /*000c*/ 	.byte	0x04, 0x11
        /*000e*/ 	.short	(.L_3 - .L_2)
	.align		4
.L_2:
        /*0010*/ 	.word	index@(_Z20NotOptAdditionMatrixP6MatrixS0_S0_)
        /*0014*/ 	.word	0x00000000


	//----- nvinfo : EIATTR_REGCOUNT
	.align		4
.L_3:
        /*0018*/ 	.byte	0x04, 0x2f
        /*001a*/ 	.short	(.L_5 - .L_4)
	.align		4
.L_4:
        /*001c*/ 	.word	index@(_Z14AdditionMatrixP6MatrixS0_S0_)
        /*0020*/ 	.word	0x00000020


	//----- nvinfo : EIATTR_FRAME_SIZE
	.align		4
.L_5:
        /*0024*/ 	.byte	0x04, 0x11
        /*0026*/ 	.short	(.L_7 - .L_6)
	.align		4
.L_6:
        /*0028*/ 	.word	index@(_Z14AdditionMatrixP6MatrixS0_S0_)
        /*002c*/ 	.word	0x00000000


	//----- nvinfo : EIATTR_MIN_STACK_SIZE
	.align		4
.L_7:
        /*0030*/ 	.byte	0x04, 0x12
        /*0032*/ 	.short	(.L_9 - .L_8)
	.align		4
.L_8:
        /*0034*/ 	.word	index@(_Z14AdditionMatrixP6MatrixS0_S0_)
        /*0038*/ 	.word	0x00000000


	//----- nvinfo : EIATTR_MIN_STACK_SIZE
	.align		4
.L_9:
        /*003c*/ 	.byte	0x04, 0x12
        /*003e*/ 	.short	(.L_11 - .L_10)
	.align		4
.L_10:
        /*0040*/ 	.word	index@(_Z20NotOptAdditionMatrixP6MatrixS0_S0_)
        /*0044*/ 	.word	0x00000000
.L_11:


//--------------------- .nv.compat                --------------------------
	.section	.nv.compat,"",@"SHT_CUDA_COMPAT_INFO"
	.align	4
        /*0000*/ 	.byte	0x02, 0x09, 0x00, 0x00, 0x02, 0x02, 0x01, 0x00, 0x02, 0x05, 0x05, 0x00, 0x03, 0x07, 0x01, 0x01
        /*0010*/ 	.byte	0x02, 0x03, 0x00, 0x00, 0x02, 0x06, 0x01, 0x00, 0x04, 0x0b, 0x08, 0x00, 0x09, 0x00, 0x00, 0x00
        /*0020*/ 	.byte	0x00, 0x00, 0x00, 0x00


//--------------------- .nv.info._Z14AdditionMatrixP6MatrixS0_S0_ --------------------------
	.section	.nv.info._Z14AdditionMatrixP6MatrixS0_S0_,"",@"SHT_CUDA_INFO"
	.sectionflags	@""
	.align	4


	//----- nvinfo : EIATTR_CUDA_API_VERSION
	.align		4
        /*0000*/ 	.byte	0x04, 0x37
        /*0002*/ 	.short	(.L_13 - .L_12)
.L_12:
        /*0004*/ 	.word	0x00000082


	//----- nvinfo : EIATTR_KPARAM_INFO
	.align		4
.L_13:
        /*0008*/ 	.byte	0x04, 0x17
        /*000a*/ 	.short	(.L_15 - .L_14)
.L_14:
        /*000c*/ 	.word	0x00000000
        /*0010*/ 	.short	0x0002
        /*0012*/ 	.short	0x0010
        /*0014*/ 	.byte	0x00, 0xf5, 0x21, 0x00


	//----- nvinfo : EIATTR_KPARAM_INFO
	.align		4
.L_15:
        /*0018*/ 	.byte	0x04, 0x17
        /*001a*/ 	.short	(.L_17 - .L_16)
.L_16:
        /*001c*/ 	.word	0x00000000
        /*0020*/ 	.short	0x0001
        /*0022*/ 	.short	0x0008
        /*0024*/ 	.byte	0x00, 0xf5, 0x21, 0x00


	//----- nvinfo : EIATTR_KPARAM_INFO
	.align		4
.L_17:
        /*0028*/ 	.byte	0x04, 0x17
        /*002a*/ 	.short	(.L_19 - .L_18)
.L_18:
        /*002c*/ 	.word	0x00000000
        /*0030*/ 	.short	0x0000
        /*0032*/ 	.short	0x0000
        /*0034*/ 	.byte	0x00, 0xf5, 0x21, 0x00


	//----- nvinfo : EIATTR_SPARSE_MMA_MASK
	.align		4
.L_19:
        /*0038*/ 	.byte	0x03, 0x50
        /*003a*/ 	.short	0x0000


	//----- nvinfo : EIATTR_MAXREG_COUNT
	.align		4
        /*003c*/ 	.byte	0x03, 0x1b
        /*003e*/ 	.short	0x00ff


	//----- nvinfo : EIATTR_NUM_BARRIERS
	.align		4
        /*0040*/ 	.byte	0x02, 0x4c
        /*0042*/ 	.byte	0x01
	.zero		1


	//----- nvinfo : EIATTR_MERCURY_ISA_VERSION
	.align		4
        /*0044*/ 	.byte	0x03, 0x5f
        /*0046*/ 	.short	0x0101


	//----- nvinfo : EIATTR_VRC_CTA_INIT_COUNT
	.align		4
        /*0048*/ 	.byte	0x02, 0x4a
	.zero		1
	.zero		1


	//----- nvinfo : EIATTR_EXIT_INSTR_OFFSETS
	.align		4
        /*004c*/ 	.byte	0x04, 0x1c
        /*004e*/ 	.short	(.L_21 - .L_20)


	//   ....[0]....
.L_20:
        /*0050*/ 	.word	0x00001570


	//----- nvinfo : EIATTR_CRS_STACK_SIZE
	.align		4
.L_21:
        /*0054*/ 	.byte	0x04, 0x1e
        /*0056*/ 	.short	(.L_23 - .L_22)
.L_22:
        /*0058*/ 	.word	0x00000000


	//----- nvinfo : EIATTR_CBANK_PARAM_SIZE
	.align		4
.L_23:
        /*005c*/ 	.byte	0x03, 0x19
        /*005e*/ 	.short	0x0018


	//----- nvinfo : EIATTR_PARAM_CBANK
	.align		4
        /*0060*/ 	.byte	0x04, 0x0a
        /*0062*/ 	.short	(.L_25 - .L_24)
	.align		4
.L_24:
        /*0064*/ 	.word	index@(.nv.constant0._Z14AdditionMatrixP6MatrixS0_S0_)
        /*0068*/ 	.short	0x0380
        /*006a*/ 	.short	0x0018


	//----- nvinfo : EIATTR_SW_WAR
	.align		4
.L_25:
        /*006c*/ 	.byte	0x04, 0x36
        /*006e*/ 	.short	(.L_27 - .L_26)
.L_26:
        /*0070*/ 	.word	0x00000008
.L_27:


//--------------------- .nv.info._Z20NotOptAdditionMatrixP6MatrixS0_S0_ --------------------------
	.section	.nv.info._Z20NotOptAdditionMatrixP6MatrixS0_S0_,"",@"SHT_CUDA_INFO"
	.sectionflags	@""
	.align	4


	//----- nvinfo : EIATTR_CUDA_API_VERSION
	.align		4
        /*0000*/ 	.byte	0x04, 0x37
        /*0002*/ 	.short	(.L_29 - .L_28)
.L_28:
        /*0004*/ 	.word	0x00000082


	//----- nvinfo : EIATTR_KPARAM_INFO
	.align		4
.L_29:
        /*0008*/ 	.byte	0x04, 0x17
        /*000a*/ 	.short	(.L_31 - .L_30)
.L_30:
        /*000c*/ 	.word	0x00000000
        /*0010*/ 	.short	0x0002
        /*0012*/ 	.short	0x0010
        /*0014*/ 	.byte	0x00, 0xf5, 0x21, 0x00


	//----- nvinfo : EIATTR_KPARAM_INFO
	.align		4
.L_31:
        /*0018*/ 	.byte	0x04, 0x17
        /*001a*/ 	.short	(.L_33 - .L_32)
.L_32:
        /*001c*/ 	.word	0x00000000
        /*0020*/ 	.short	0x0001
        /*0022*/ 	.short	0x0008
        /*0024*/ 	.byte	0x00, 0xf5, 0x21, 0x00


	//----- nvinfo : EIATTR_KPARAM_INFO
	.align		4
.L_33:
        /*0028*/ 	.byte	0x04, 0x17
        /*002a*/ 	.short	(.L_35 - .L_34)
.L_34:
        /*002c*/ 	.word	0x00000000
        /*0030*/ 	.short	0x0000
        /*0032*/ 	.short	0x0000
        /*0034*/ 	.byte	0x00, 0xf5, 0x21, 0x00


	//----- nvinfo : EIATTR_SPARSE_MMA_MASK
	.align		4
.L_35:
        /*0038*/ 	.byte	0x03, 0x50
        /*003a*/ 	.short	0x0000


	//----- nvinfo : EIATTR_MAXREG_COUNT
	.align		4
        /*003c*/ 	.byte	0x03, 0x1b
        /*003e*/ 	.short	0x00ff


	//----- nvinfo : EIATTR_NUM_BARRIERS
	.align		4
        /*0040*/ 	.byte	0x02, 0x4c
        /*0042*/ 	.byte	0x01
	.zero		1


	//----- nvinfo : EIATTR_MERCURY_ISA_VERSION
	.align		4
        /*0044*/ 	.byte	0x03, 0x5f
        /*0046*/ 	.short	0x0101


	//----- nvinfo : EIATTR_VRC_CTA_INIT_COUNT
	.align		4
        /*0048*/ 	.byte	0x02, 0x4a
	.zero		1
	.zero		1


	//----- nvinfo : EIATTR_EXIT_INSTR_OFFSETS
	.align		4
        /*004c*/ 	.byte	0x04, 0x1c
        /*004e*/ 	.short	(.L_37 - .L_36)


	//   ....[0]....
.L_36:
        /*0050*/ 	.word	0x00001590


	//----- nvinfo : EIATTR_CRS_STACK_SIZE
	.align		4
.L_37:
        /*0054*/ 	.byte	0x04, 0x1e
        /*0056*/ 	.short	(.L_39 - .L_38)
.L_38:
        /*0058*/ 	.word	0x00000000


	//----- nvinfo : EIATTR_CBANK_PARAM_SIZE
	.align		4
.L_39:
        /*005c*/ 	.byte	0x03, 0x19
        /*005e*/ 	.short	0x0018


	//----- nvinfo : EIATTR_PARAM_CBANK
	.align		4
        /*0060*/ 	.byte	0x04, 0x0a
        /*0062*/ 	.short	(.L_41 - .L_40)
	.align		4
.L_40:
        /*0064*/ 	.word	index@(.nv.constant0._Z20NotOptAdditionMatrixP6MatrixS0_S0_)
        /*0068*/ 	.short	0x0380
        /*006a*/ 	.short	0x0018


	//----- nvinfo : EIATTR_SW_WAR
	.align		4
.L_41:
        /*006c*/ 	.byte	0x04, 0x36
        /*006e*/ 	.short	(.L_43 - .L_42)
.L_42:
        /*0070*/ 	.word	0x00000008
.L_43:


//--------------------- .nv.callgraph             --------------------------
	.section	.nv.callgraph,"",@"SHT_CUDA_CALLGRAPH"
	.align	4
	.sectionentsize	8
	.align		4
        /*0000*/ 	.word	0x00000000
	.align		4
        /*0004*/ 	.word	0xffffffff
	.align		4
        /*0008*/ 	.word	0x00000000
	.align		4
        /*000c*/ 	.word	0xfffffffe
	.align		4
        /*0010*/ 	.word	0x00000000
	.align		4
        /*0014*/ 	.word	0xfffffffd
	.align		4
        /*0018*/ 	.word	0x00000000
	.align		4
        /*001c*/ 	.word	0xfffffffc


//--------------------- .text._Z14AdditionMatrixP6MatrixS0_S0_ --------------------------
	.section	.text._Z14AdditionMatrixP6MatrixS0_S0_,"ax",@progbits
	.align	128
        .global         _Z14AdditionMatrixP6MatrixS0_S0_
        .type           _Z14AdditionMatrixP6MatrixS0_S0_,@function
        .size           _Z14AdditionMatrixP6MatrixS0_S0_,(.L_x_56 - _Z14AdditionMatrixP6MatrixS0_S0_)
        .other          _Z14AdditionMatrixP6MatrixS0_S0_,@"STO_CUDA_ENTRY STV_DEFAULT"
_Z14AdditionMatrixP6MatrixS0_S0_:
.text._Z14AdditionMatrixP6MatrixS0_S0_:
[----:B------:R-:W-:Y:S08]  /*0000*/  LDC R1, c[0x0][0x37c] ;  /* 0x0000df00ff017b82 */ /* 0x000ff00000000800 */
[----:B------:R-:W0:Y:S01]  /*0010*/  LDC.64 R6, c[0x0][0x380] ;  /* 0x0000e000ff067b82 */ /* 0x000e220000000a00 */
[----:B------:R-:W0:Y:S07]  /*0020*/  LDCU.64 UR8, c[0x0][0x358] ;  /* 0x00006b00ff0877ac */ /* 0x000e2e0008000a00 */
[----:B------:R-:W1:Y:S01]  /*0030*/  LDC.64 R4, c[0x0][0x390] ;  /* 0x0000e400ff047b82 */ /* 0x000e620000000a00 */
[----:B0-----:R-:W2:Y:S04]  /*0040*/  LDG.E R6, desc[UR8][R6.64+0xc] ;  /* 0x00000c0806067981 */ /* 0x001ea8000c1e1900 */
[----:B-1----:R0:W5:Y:S04]  /*0050*/  LDG.E R0, desc[UR8][R4.64+0xc] ;  /* 0x00000c0804007981 */ /* 0x002168000c1e1900 */
[----:B------:R0:W5:Y:S01]  /*0060*/  LDG.E.64 R10, desc[UR8][R4.64] ;  /* 0x00000008040a7981 */ /* 0x000162000c1e1b00 */
[----:B------:R-:W-:Y:S01]  /*0070*/  HFMA2 R2, -RZ, RZ, 0, 0 ;  /* 0x00000000ff027431 */ /* 0x000fe200000001ff */
[----:B--2---:R-:W-:-:S13]  /*0080*/  ISETP.GE.AND P0, PT, R6, 0x20, PT ;  /* 0x000000200600780c */ /* 0x004fda0003f06270 */
[----:B0-----:R-:W-:Y:S05]  /*0090*/  @!P0 BRA `(.L_x_0) ;  /* 0x0000001400048947 */ /* 0x001fea0003800000 */
[----:B------:R-:W0:Y:S02]  /*00a0*/  LDC.64 R2, c[0x0][0x388] ;  /* 0x0000e200ff027b82 */ /* 0x000e240000000a00 */
[----:B0-----:R-:W2:Y:S06]  /*00b0*/  LDG.E R2, desc[UR8][R2.64+0xc] ;  /* 0x00000c0802027981 */ /* 0x001eac000c1e1900 */
[----:B------:R-:W0:Y:S01]  /*00c0*/  LDC R8, c[0x0][0x360] ;  /* 0x0000d800ff087b82 */ /* 0x000e220000000800 */
[----:B------:R-:W-:Y:S01]  /*00d0*/  MOV R5, R6 ;  /* 0x0000000600057202 */ /* 0x000fe20000000f00 */
[----:B------:R-:W0:Y:S01]  /*00e0*/  S2R R7, SR_TID.X ;  /* 0x0000000000077919 */ /* 0x000e220000002100 */
[----:B------:R-:W1:Y:S05]  /*00f0*/  S2R R9, SR_TID.Y ;  /* 0x0000000000097919 */ /* 0x000e6a0000002200 */
[----:B------:R-:W0:Y:S08]  /*0100*/  S2UR UR4, SR_CTAID.X ;  /* 0x00000000000479c3 */ /* 0x000e300000002500 */
[----:B------:R-:W1:Y:S08]  /*0110*/  S2UR UR5, SR_CTAID.Y ;  /* 0x00000000000579c3 */ /* 0x000e700000002600 */
[----:B------:R-:W1:Y:S01]  /*0120*/  LDC R12, c[0x0][0x364] ;  /* 0x0000d900ff0c7b82 */ /* 0x000e620000000800 */
[----:B0-----:R-:W-:Y:S01]  /*0130*/  IMAD R7, R8, UR4, R7 ;  /* 0x0000000408077c24 */ /* 0x001fe2000f8e0207 */
[----:B------:R-:W-:Y:S01]  /*0140*/  UMOV UR4, URZ ;  /* 0x000000ff00047c82 */ /* 0x000fe20008000000 */
[----:B-1----:R-:W-:-:S02]  /*0150*/  IMAD R9, R12, UR5, R9 ;  /* 0x000000050c097c24 */ /* 0x002fc4000f8e0209 */
[----:B--2---:R-:W-:Y:S02]  /*0160*/  VIADD R4, R2, 0xffffffff ;  /* 0xffffffff02047836 */ /* 0x004fe40000000000 */
[----:B------:R-:W-:-:S03]  /*0170*/  IMAD.MOV.U32 R2, RZ, RZ, RZ ;  /* 0x000000ffff027224 */ /* 0x000fc600078e00ff */
[----:B------:R-:W-:-:S04]  /*0180*/  LEA.HI R4, R4, R4, RZ, 0x1 ;  /* 0x0000000404047211 */ /* 0x000fc800078f08ff */
[----:B------:R-:W-:-:S05]  /*0190*/  SHF.R.S32.HI R4, RZ, 0x1, R4 ;  /* 0x00000001ff047819 */ /* 0x000fca0000011404 */
[----:B------:R-:W-:Y:S01]  /*01a0*/  IMAD.IADD R3, R7, 0x1, -R4 ;  /* 0x0000000107037824 */ /* 0x000fe200078e0a04 */
[----:B------:R-:W-:-:S07]  /*01b0*/  IADD3 R4, PT, PT, -R4, R9, RZ ;  /* 0x0000000904047210 */ /* 0x000fce0007ffe1ff */
.L_x_9:
[----:B------:R-:W0:Y:S02]  /*01c0*/  LDC.64 R8, c[0x0][0x380] ;  /* 0x0000e000ff087b82 */ /* 0x000e240000000a00 */
[----:B0-----:R-:W2:Y:S01]  /*01d0*/  LDG.E.64 R6, desc[UR8][R8.64] ;  /* 0x0000000808067981 */ /* 0x001ea2000c1e1b00 */
[----:B------:R-:W0:Y:S01]  /*01e0*/  S2R R12, SR_CTAID.Y ;  /* 0x00000000000c7919 */ /* 0x000e220000002600 */
[----:B------:R-:W1:Y:S01]  /*01f0*/  S2R R14, SR_TID.Y ;  /* 0x00000000000e7919 */ /* 0x000e620000002200 */
[----:B------:R-:W1:Y:S01]  /*0200*/  S2R R15, SR_TID.X ;  /* 0x00000000000f7919 */ /* 0x000e620000002100 */
[----:B0-----:R-:W-:-:S04]  /*0210*/  IMAD R5, R12, R5, UR4 ;  /* 0x000000040c057e24 */ /* 0x001fc8000f8e0205 */
[----:B------:R-:W-:Y:S01]  /*0220*/  IMAD.SHL.U32 R5, R5, 0x20, RZ ;  /* 0x0000002005057824 */ /* 0x000fe200078e00ff */
[----:B-1----:R-:W-:-:S04]  /*0230*/  LEA R12, R14, R15, 0x5 ;  /* 0x0000000f0e0c7211 */ /* 0x002fc800078e28ff */
[----:B------:R-:W-:-:S04]  /*0240*/  IADD3 R13, P0, PT, R5, R12, RZ ;  /* 0x0000000c050d7210 */ /* 0x000fc80007f1e0ff */
[----:B------:R-:W-:Y:S02]  /*0250*/  LEA.HI.X.SX32 R5, R5, RZ, 0x1, P0 ;  /* 0x000000ff05057211 */ /* 0x000fe400000f0eff */
[----:B--2---:R-:W-:-:S04]  /*0260*/  LEA R6, P0, R13, R6, 0x2 ;  /* 0x000000060d067211 */ /* 0x004fc800078010ff */
[----:B------:R-:W-:-:S05]  /*0270*/  LEA.HI.X R7, R13, R7, R5, 0x2, P0 ;  /* 0x000000070d077211 */ /* 0x000fca00000f1405 */
[----:B------:R-:W2:Y:S01]  /*0280*/  LDG.E R6, desc[UR8][R6.64] ;  /* 0x0000000806067981 */ /* 0x000ea2000c1e1900 */
[----:B------:R-:W0:Y:S01]  /*0290*/  S2UR UR6, SR_CgaCtaId ;  /* 0x00000000000679c3 */ /* 0x000e220000008800 */
[----:B------:R-:W-:-:S07]  /*02a0*/  UMOV UR5, 0x400 ;  /* 0x0000040000057882 */ /* 0x000fce0000000000 */
[----:B------:R-:W1:Y:S01]  /*02b0*/  LDC.64 R8, c[0x0][0x388] ;  /* 0x0000e200ff087b82 */ /* 0x000e620000000a00 */
[----:B0-----:R-:W-:-:S06]  /*02c0*/  ULEA UR5, UR6, UR5, 0x18 ;  /* 0x0000000506057291 */ /* 0x001fcc000f8ec0ff */
[----:B------:R-:W-:-:S04]  /*02d0*/  LEA R5, R15, UR5, 0x7 ;  /* 0x000000050f057c11 */ /* 0x000fc8000f8e38ff */
[----:B------:R-:W-:-:S05]  /*02e0*/  LEA R13, R14, R5, 0x2 ;  /* 0x000000050e0d7211 */ /* 0x000fca00078e10ff */
[----:B--2---:R0:W-:Y:S01]  /*02f0*/  STS [R13], R6 ;  /* 0x000000060d007388 */ /* 0x0041e20000000800 */
[----:B------:R-:W-:Y:S06]  /*0300*/  BAR.SYNC.DEFER_BLOCKING 0x0 ;  /* 0x0000000000007b1d */ /* 0x000fec0000010000 */
[----:B-1----:R-:W2:Y:S02]  /*0310*/  LDG.E R5, desc[UR8][R8.64+0x8] ;  /* 0x0000080808057981 */ /* 0x002ea4000c1e1900 */
[----:B--2---:R-:W-:-:S13]  /*0320*/  ISETP.GE.AND P0, PT, R5, 0x1, PT ;  /* 0x000000010500780c */ /* 0x004fda0003f06270 */
[----:B0-----:R-:W-:Y:S05]  /*0330*/  @!P0 BRA `(.L_x_1) ;  /* 0x0000001000388947 */ /* 0x001fea0003800000 */
[----:B------:R-:W2:Y:S02]  /*0340*/  LDG.E R6, desc[UR8][R8.64+0xc] ;  /* 0x00000c0808067981 */ /* 0x000ea4000c1e1900 */
[----:B--2---:R-:W-:-:S13]  /*0350*/  ISETP.GE.AND P0, PT, R6, 0x1, PT ;  /* 0x000000010600780c */ /* 0x004fda0003f06270 */
[----:B------:R-:W-:Y:S05]  /*0360*/  @!P0 BRA `(.L_x_1) ;  /* 0x00000010002c8947 */ /* 0x000fea0003800000 */
[----:B------:R-:W-:-:S07]  /*0370*/  IMAD.MOV.U32 R7, RZ, RZ, RZ ;  /* 0x000000ffff077224 */ /* 0x000fce00078e00ff */
.L_x_8:
[----:B------:R-:W0:Y:S01]  /*0380*/  S2UR UR6, SR_CgaCtaId ;  /* 0x00000000000679c3 */ /* 0x000e220000008800 */
[C---:B------:R-:W-:Y:S01]  /*0390*/  ISETP.GE.AND P0, PT, R6.reuse, 0x8, PT ;  /* 0x000000080600780c */ /* 0x040fe20003f06270 */
[----:B------:R-:W-:Y:S01]  /*03a0*/  UMOV UR5, 0x400 ;  /* 0x0000040000057882 */ /* 0x000fe20000000000 */
[----:B------:R-:W-:Y:S01]  /*03b0*/  IADD3 R9, PT, PT, R3, R7, RZ ;  /* 0x0000000703097210 */ /* 0x000fe20007ffe0ff */
[----:B------:R-:W-:Y:S01]  /*03c0*/  IMAD.MOV.U32 R21, RZ, RZ, RZ ;  /* 0x000000ffff157224 */ /* 0x000fe200078e00ff */
[----:B------:R-:W-:Y:S01]  /*03d0*/  VIMNMX R8, PT, PT, R6, 0x1, !PT ;  /* 0x0000000106087848 */ /* 0x000fe20007fe0100 */
[----:B0-----:R-:W-:-:S06]  /*03e0*/  ULEA UR5, UR6, UR5, 0x18 ;  /* 0x0000000506057291 */ /* 0x001fcc000f8ec0ff */
[----:B------:R-:W-:Y:S02]  /*03f0*/  LEA R23, R9, UR5, 0x7 ;  /* 0x0000000509177c11 */ /* 0x000fe4000f8e38ff */
[----:B------:R-:W-:Y:S05]  /*0400*/  @!P0 BRA `(.L_x_2) ;  /* 0x0000000800888947 */ /* 0x000fea0003800000 */
[----:B------:R-:W-:-:S04]  /*0410*/  VIMNMX.U32 R12, PT, PT, R4, R9, !PT ;  /* 0x00000009040c7248 */ /* 0x000fc80007fe0000 */
[----:B------:R-:W-:-:S13]  /*0420*/  ISETP.GT.U32.AND P1, PT, R12, 0x1f, PT ;  /* 0x0000001f0c00780c */ /* 0x000fda0003f24070 */
[----:B------:R-:W0:Y:S02]  /*0430*/  @!P1 LDC.64 R14, c[0x0][0x388] ;  /* 0x0000e200ff0e9b82 */ /* 0x000e240000000a00 */
[----:B0-----:R-:W2:Y:S01]  /*0440*/  @!P1 LDG.E.64 R12, desc[UR8][R14.64] ;  /* 0x000000080e0c9981 */ /* 0x001ea2000c1e1b00 */
[----:B------:R-:W-:Y:S02]  /*0450*/  ISETP.GT.U32.AND P0, PT, R9, 0x1f, PT ;  /* 0x0000001f0900780c */ /* 0x000fe40003f04070 */
[----:B------:R-:W-:-:S04]  /*0460*/  IADD3 R16, PT, PT, R4, -0x1f, RZ ;  /* 0xffffffe104107810 */ /* 0x000fc80007ffe0ff */
[----:B------:R-:W-:Y:S01]  /*0470*/  ISETP.LT.U32.OR P6, PT, R16, -0x20, P0 ;  /* 0xffffffe01000780c */ /* 0x000fe200007c1470 */
[----:B------:R-:W-:-:S05]  /*0480*/  VIADD R16, R4, 0xffffffe2 ;  /* 0xffffffe204107836 */ /* 0x000fca0000000000 */
[----:B------:R-:W-:-:S07]  /*0490*/  ISETP.LT.U32.OR P5, PT, R16, -0x20, P0 ;  /* 0xffffffe01000780c */ /* 0x000fce00007a1470 */
[----:B------:R-:W0:Y:S08]  /*04a0*/  @!P6 LDC.64 R26, c[0x0][0x388] ;  /* 0x0000e200ff1aeb82 */ /* 0x000e300000000a00 */
[----:B------:R-:W1:Y:S01]  /*04b0*/  @!P5 LDC.64 R24, c[0x0][0x388] ;  /* 0x0000e200ff18db82 */ /* 0x000e620000000a00 */
[----:B0-----:R-:W3:Y:S04]  /*04c0*/  @!P6 LDG.E.64 R26, desc[UR8][R26.64] ;  /* 0x000000081a1ae981 */ /* 0x001ee8000c1e1b00 */
[----:B-1----:R-:W4:Y:S01]  /*04d0*/  @!P5 LDG.E.64 R24, desc[UR8][R24.64] ;  /* 0x000000081818d981 */ /* 0x002f22000c1e1b00 */
[----:B--2---:R-:W-:-:S06]  /*04e0*/  @!P1 IMAD.WIDE R12, R7, 0x4, R12 ;  /* 0x00000004070c9825 */ /* 0x004fcc00078e020c */
[----:B------:R0:W2:Y:S01]  /*04f0*/  @!P1 LDG.E R12, desc[UR8][R12.64] ;  /* 0x000000080c0c9981 */ /* 0x0000a2000c1e1900 */
[----:B------:R-:W-:-:S05]  /*0500*/  LEA R22, R4, R23, 0x2 ;  /* 0x0000001704167211 */ /* 0x000fca00078e10ff */
[----:B------:R-:W2:Y:S01]  /*0510*/  @!P1 LDS R15, [R22] ;  /* 0x00000000160f9984 */ /* 0x000ea20000000800 */
[----:B------:R-:W-:-:S05]  /*0520*/  VIADD R14, R4, 0xffffffe3 ;  /* 0xffffffe3040e7836 */ /* 0x000fca0000000000 */
[----:B------:R-:W-:Y:S02]  /*0530*/  ISETP.LT.U32.OR P4, PT, R14, -0x20, P0 ;  /* 0xffffffe00e00780c */ /* 0x000fe40000781470 */
[----:B------:R-:W-:-:S04]  /*0540*/  IADD3 R14, PT, PT, R4, -0x1c, RZ ;  /* 0xffffffe4040e7810 */ /* 0x000fc80007ffe0ff */
[----:B------:R-:W-:Y:S01]  /*0550*/  ISETP.LT.U32.OR P3, PT, R14, -0x20, P0 ;  /* 0xffffffe00e00780c */ /* 0x000fe20000761470 */
[C---:B------:R-:W-:Y:S01]  /*0560*/  VIADD R14, R4.reuse, 0xffffffe5 ;  /* 0xffffffe5040e7836 */ /* 0x040fe20000000000 */
[----:B0-----:R-:W-:-:S04]  /*0570*/  IADD3 R13, PT, PT, R4, -0x1a, RZ ;  /* 0xffffffe6040d7810 */ /* 0x001fc80007ffe0ff */
[----:B------:R-:W-:Y:S01]  /*0580*/  ISETP.LT.U32.OR P2, PT, R14, -0x20, P0 ;  /* 0xffffffe00e00780c */ /* 0x000fe20000741470 */
[----:B------:R-:W0:Y:S08]  /*0590*/  @!P4 LDC.64 R20, c[0x0][0x388] ;  /* 0x0000e200ff14cb82 */ /* 0x000e300000000a00 */
[----:B------:R-:W1:Y:S01]  /*05a0*/  @!P3 LDC.64 R18, c[0x0][0x388] ;  /* 0x0000e200ff12bb82 */ /* 0x000e620000000a00 */
[----:B------:R-:W-:-:S04]  /*05b0*/  @!P5 IMAD R17, R6, 0x2, R7 ;  /* 0x000000020611d824 */ /* 0x000fc800078e0207 */
[----:B----4-:R-:W-:Y:S01]  /*05c0*/  @!P5 IMAD.WIDE R24, R17, 0x4, R24 ;  /* 0x000000041118d825 */ /* 0x010fe200078e0218 */
[----:B0-----:R-:W4:Y:S03]  /*05d0*/  @!P4 LDG.E.64 R20, desc[UR8][R20.64] ;  /* 0x000000081414c981 */ /* 0x001f26000c1e1b00 */
[----:B--2---:R-:W-:Y:S01]  /*05e0*/  @!P1 IMAD R2, R15, R12, R2 ;  /* 0x0000000c0f029224 */ /* 0x004fe200078e0202 */
[----:B------:R-:W-:Y:S01]  /*05f0*/  ISETP.LT.U32.OR P1, PT, R13, -0x20, P0 ;  /* 0xffffffe00d00780c */ /* 0x000fe20000721470 */
[----:B------:R-:W-:Y:S01]  /*0600*/  VIADD R12, R4, 0xffffffe7 ;  /* 0xffffffe7040c7836 */ /* 0x000fe20000000000 */
[-C--:B------:R-:W-:Y:S01]  /*0610*/  @!P6 IADD3 R13, PT, PT, R6, R7.reuse, RZ ;  /* 0x00000007060de210 */ /* 0x080fe20007ffe0ff */
[----:B-1----:R-:W2:Y:S03]  /*0620*/  @!P3 LDG.E.64 R18, desc[UR8][R18.64] ;  /* 0x000000081212b981 */ /* 0x002ea6000c1e1b00 */
[----:B------:R-:W-:Y:S01]  /*0630*/  ISETP.LT.U32.OR P0, PT, R12, -0x20, P0 ;  /* 0xffffffe00c00780c */ /* 0x000fe20000701470 */
[----:B---3--:R-:W-:Y:S01]  /*0640*/  @!P6 IMAD.WIDE R26, R13, 0x4, R26 ;  /* 0x000000040d1ae825 */ /* 0x008fe200078e021a */
[----:B------:R0:W3:Y:S01]  /*0650*/  @!P5 LDG.E R25, desc[UR8][R24.64] ;  /* 0x000000081819d981 */ /* 0x0000e2000c1e1900 */
[----:B------:R-:W1:Y:S04]  /*0660*/  @!P2 LDC.64 R12, c[0x0][0x388] ;  /* 0x0000e200ff0cab82 */ /* 0x000e680000000a00 */
[----:B------:R1:W3:Y:S04]  /*0670*/  @!P6 LDG.E R27, desc[UR8][R26.64] ;  /* 0x000000081a1be981 */ /* 0x0002e8000c1e1900 */
[----:B------:R-:W4:Y:S01]  /*0680*/  @!P1 LDC.64 R14, c[0x0][0x388] ;  /* 0x0000e200ff0e9b82 */ /* 0x000f220000000a00 */
[C---:B------:R-:W-:Y:S01]  /*0690*/  @!P4 IMAD R29, R6.reuse, 0x3, R7 ;  /* 0x00000003061dc824 */ /* 0x040fe200078e0207 */
[----:B0-----:R-:W-:Y:S06]  /*06a0*/  @!P5 LDS R24, [R22+0x8] ;  /* 0x000008001618d984 */ /* 0x001fec0000000800 */
[----:B------:R-:W0:Y:S01]  /*06b0*/  @!P0 LDC.64 R16, c[0x0][0x388] ;  /* 0x0000e200ff108b82 */ /* 0x000e220000000a00 */
[----:B-1----:R-:W3:Y:S04]  /*06c0*/  @!P2 LDG.E.64 R12, desc[UR8][R12.64] ;  /* 0x000000080c0ca981 */ /* 0x002ee8000c1e1b00 */
[----:B----4-:R-:W4:Y:S04]  /*06d0*/  @!P1 LDG.E.64 R14, desc[UR8][R14.64] ;  /* 0x000000080e0e9981 */ /* 0x010f28000c1e1b00 */
[----:B0-----:R-:W4:Y:S01]  /*06e0*/  @!P0 LDG.E.64 R16, desc[UR8][R16.64] ;  /* 0x0000000810108981 */ /* 0x001f22000c1e1b00 */
[----:B------:R-:W-:Y:S01]  /*06f0*/  @!P3 LEA R26, R6, R7, 0x2 ;  /* 0x00000007061ab211 */ /* 0x000fe200078e10ff */
[----:B------:R-:W-:-:S04]  /*0700*/  @!P4 IMAD.WIDE R28, R29, 0x4, R20 ;  /* 0x000000041d1cc825 */ /* 0x000fc800078e0214 */
[----:B------:R-:W-:Y:S02]  /*0710*/  @!P2 IMAD R21, R6, 0x5, R7 ;  /* 0x000000050615a824 */ /* 0x000fe400078e0207 */
[----:B------:R0:W4:Y:S04]  /*0720*/  @!P4 LDG.E R29, desc[UR8][R28.64] ;  /* 0x000000081c1dc981 */ /* 0x000128000c1e1900 */
[----:B0-----:R-:W-:Y:S01]  /*0730*/  @!P3 LDS R28, [R22+0x10] ;  /* 0x00001000161cb984 */ /* 0x001fe20000000800 */
[----:B--2---:R-:W-:-:S03]  /*0740*/  @!P3 IMAD.WIDE.U32 R18, R26, 0x4, R18 ;  /* 0x000000041a12b825 */ /* 0x004fc600078e0012 */
[----:B------:R-:W-:Y:S04]  /*0750*/  @!P4 LDS R26, [R22+0xc] ;  /* 0x00000c00161ac984 */ /* 0x000fe80000000800 */
[----:B------:R0:W2:Y:S04]  /*0760*/  @!P3 LDG.E R19, desc[UR8][R18.64] ;  /* 0x000000081213b981 */ /* 0x0000a8000c1e1900 */
[----:B0-----:R-:W-:Y:S01]  /*0770*/  @!P1 LDS R18, [R22+0x18] ;  /* 0x0000180016129984 */ /* 0x001fe20000000800 */
[----:B---3--:R-:W-:-:S04]  /*0780*/  @!P2 IMAD.WIDE.U32 R20, R21, 0x4, R12 ;  /* 0x000000041514a825 */ /* 0x008fc800078e000c */
[----:B------:R-:W-:-:S04]  /*0790*/  @!P1 IMAD R13, R6, 0x6, R7 ;  /* 0x00000006060d9824 */ /* 0x000fc800078e0207 */
[----:B----4-:R-:W-:Y:S02]  /*07a0*/  @!P1 IMAD.WIDE.U32 R14, R13, 0x4, R14 ;  /* 0x000000040d0e9825 */ /* 0x010fe400078e000e */
[----:B------:R0:W3:Y:S02]  /*07b0*/  @!P2 LDG.E R13, desc[UR8][R20.64] ;  /* 0x00000008140da981 */ /* 0x0000e4000c1e1900 */
[----:B------:R-:W-:Y:S02]  /*07c0*/  @!P0 IMAD R12, R6, 0x7, R7 ;  /* 0x00000007060c8824 */ /* 0x000fe400078e0207 */
[----:B------:R-:W4:Y:S02]  /*07d0*/  @!P1 LDG.E R15, desc[UR8][R14.64] ;  /* 0x000000080e0f9981 */ /* 0x000f24000c1e1900 */
[----:B------:R-:W-:Y:S02]  /*07e0*/  @!P0 IMAD.WIDE.U32 R16, R12, 0x4, R16 ;  /* 0x000000040c108825 */ /* 0x000fe400078e0010 */
[----:B------:R-:W1:Y:S04]  /*07f0*/  @!P6 LDS R12, [R22+0x4] ;  /* 0x00000400160ce984 */ /* 0x000e680000000800 */
[----:B------:R-:W4:Y:S01]  /*0800*/  @!P0 LDG.E R16, desc[UR8][R16.64] ;  /* 0x0000000810108981 */ /* 0x000f22000c1e1900 */
[----:B-1----:R-:W-:-:S03]  /*0810*/  @!P6 IMAD R2, R12, R27, R2 ;  /* 0x0000001b0c02e224 */ /* 0x002fc600078e0202 */
[----:B------:R-:W3:Y:S04]  /*0820*/  @!P2 LDS R12, [R22+0x14] ;  /* 0x00001400160ca984 */ /* 0x000ee80000000800 */
[----:B------:R-:W1:Y:S01]  /*0830*/  @!P0 LDS R27, [R22+0x1c] ;  /* 0x00001c00161b8984 */ /* 0x000e620000000800 */
[----:B------:R-:W-:-:S04]  /*0840*/  @!P5 IMAD R2, R24, R25, R2 ;  /* 0x000000191802d224 */ /* 0x000fc800078e0202 */
[----:B------:R-:W-:Y:S01]  /*0850*/  @!P4 IMAD R2, R26, R29, R2 ;  /* 0x0000001d1a02c224 */ /* 0x000fe200078e0202 */
[----:B0-----:R-:W-:-:S03]  /*0860*/  LOP3.LUT R21, R8, 0x7ffffff8, RZ, 0xc0, !PT ;  /* 0x7ffffff808157812 */ /* 0x001fc600078ec0ff */
[----:B--2---:R-:W-:-:S04]  /*0870*/  @!P3 IMAD R2, R28, R19, R2 ;  /* 0x000000131c02b224 */ /* 0x004fc800078e0202 */
[----:B---3--:R-:W-:Y:S01]  /*0880*/  @!P2 IMAD R2, R12, R13, R2 ;  /* 0x0000000d0c02a224 */ /* 0x008fe200078e0202 */
[----:B------:R-:W-:-:S03]  /*0890*/  ISETP.NE.AND P2, PT, R21, 0x8, PT ;  /* 0x000000081500780c */ /* 0x000fc60003f45270 */
[----:B----4-:R-:W-:-:S04]  /*08a0*/  @!P1 IMAD R2, R18, R15, R2 ;  /* 0x0000000f12029224 */ /* 0x010fc800078e0202 */
[----:B-1----:R-:W-:-:S06]  /*08b0*/  @!P0 IMAD R2, R27, R16, R2 ;  /* 0x000000101b028224 */ /* 0x002fcc00078e0202 */
[----:B------:R-:W-:Y:S05]  /*08c0*/  @!P2 BRA `(.L_x_2) ;  /* 0x000000040058a947 */ /* 0x000fea0003800000 */
[----:B------:R-:W-:-:S07]  /*08d0*/  IMAD.MOV.U32 R22, RZ, RZ, 0x8 ;  /* 0x00000008ff167424 */ /* 0x000fce00078e00ff */
.L_x_3:
[----:B------:R-:W-:-:S04]  /*08e0*/  IADD3 R24, PT, PT, R4, R22, RZ ;  /* 0x0000001604187210 */ /* 0x000fc80007ffe0ff */
[----:B------:R-:W-:-:S04]  /*08f0*/  VIMNMX.U32 R12, PT, PT, R9, R24, !PT ;  /* 0x00000018090c7248 */ /* 0x000fc80007fe0000 */
[----:B------:R-:W-:-:S13]  /*0900*/  ISETP.GT.U32.AND P1, PT, R12, 0x1f, PT ;  /* 0x0000001f0c00780c */ /* 0x000fda0003f24070 */
[----:B------:R-:W0:Y:S02]  /*0910*/  @!P1 LDC.64 R12, c[0x0][0x388] ;  /* 0x0000e200ff0c9b82 */ /* 0x000e240000000a00 */
[----:B0-----:R0:W2:Y:S01]  /*0920*/  @!P1 LDG.E.64 R28, desc[UR8][R12.64] ;  /* 0x000000080c1c9981 */ /* 0x0010a2000c1e1b00 */
[----:B------:R-:W-:Y:S01]  /*0930*/  VIADD R14, R24, 0xffffffe1 ;  /* 0xffffffe1180e7836 */ /* 0x000fe20000000000 */
[----:B------:R-:W-:Y:S01]  /*0940*/  ISETP.GT.U32.AND P0, PT, R9, 0x1f, PT ;  /* 0x0000001f0900780c */ /* 0x000fe20003f04070 */
[----:B------:R-:W-:-:S03]  /*0950*/  @!P1 IMAD R15, R6, R22, R7 ;  /* 0x00000016060f9224 */ /* 0x000fc600078e0207 */
[----:B------:R-:W-:Y:S02]  /*0960*/  ISETP.LT.U32.OR P6, PT, R14, -0x20, P0 ;  /* 0xffffffe00e00780c */ /* 0x000fe400007c1470 */
[----:B------:R-:W-:-:S04]  /*0970*/  IADD3 R14, PT, PT, R24, -0x1e, RZ ;  /* 0xffffffe2180e7810 */ /* 0x000fc80007ffe0ff */
[----:B------:R-:W-:Y:S01]  /*0980*/  ISETP.LT.U32.OR P5, PT, R14, -0x20, P0 ;  /* 0xffffffe00e00780c */ /* 0x000fe200007a1470 */
[----:B------:R-:W-:-:S05]  /*0990*/  VIADD R14, R24, 0xffffffe3 ;  /* 0xffffffe3180e7836 */ /* 0x000fca0000000000 */
[----:B------:R-:W-:Y:S01]  /*09a0*/  ISETP.LT.U32.OR P4, PT, R14, -0x20, P0 ;  /* 0xffffffe00e00780c */ /* 0x000fe20000781470 */
[----:B------:R-:W1:Y:S01]  /*09b0*/  @!P6 LDC.64 R26, c[0x0][0x388] ;  /* 0x0000e200ff1aeb82 */ /* 0x000e620000000a00 */
[----:B------:R-:W-:-:S07]  /*09c0*/  IADD3 R14, PT, PT, R24, -0x1c, RZ ;  /* 0xffffffe4180e7810 */ /* 0x000fce0007ffe0ff */
[----:B0-----:R-:W0:Y:S01]  /*09d0*/  @!P5 LDC.64 R12, c[0x0][0x388] ;  /* 0x0000e200ff0cdb82 */ /* 0x001e220000000a00 */
[----:B------:R-:W-:Y:S01]  /*09e0*/  ISETP.LT.U32.OR P3, PT, R14, -0x20, P0 ;  /* 0xffffffe00e00780c */ /* 0x000fe20000761470 */
[----:B-1----:R1:W3:-:S12]  /*09f0*/  @!P6 LDG.E.64 R18, desc[UR8][R26.64] ;  /* 0x000000081a12e981 */ /* 0x0022d8000c1e1b00 */
[----:B------:R-:W4:Y:S01]  /*0a00*/  @!P3 LDC.64 R16, c[0x0][0x388] ;  /* 0x0000e200ff10bb82 */ /* 0x000f220000000a00 */
[----:B0-----:R-:W3:Y:S04]  /*0a10*/  @!P5 LDG.E.64 R12, desc[UR8][R12.64] ;  /* 0x000000080c0cd981 */ /* 0x001ee8000c1e1b00 */
[----:B----4-:R-:W4:Y:S01]  /*0a20*/  @!P3 LDG.E.64 R16, desc[UR8][R16.64] ;  /* 0x000000081010b981 */ /* 0x010f22000c1e1b00 */
[----:B--2---:R-:W-:-:S05]  /*0a30*/  @!P1 IMAD.WIDE R28, R15, 0x4, R28 ;  /* 0x000000040f1c9825 */ /* 0x004fca00078e021c */
[----:B------:R0:W2:Y:S01]  /*0a40*/  @!P1 LDG.E R25, desc[UR8][R28.64] ;  /* 0x000000081c199981 */ /* 0x0000a2000c1e1900 */
[----:B------:R-:W1:Y:S03]  /*0a50*/  @!P4 LDC.64 R14, c[0x0][0x388] ;  /* 0x0000e200ff0ecb82 */ /* 0x000e660000000a00 */
[----:B-1----:R-:W4:Y:S01]  /*0a60*/  @!P4 LDG.E.64 R14, desc[UR8][R14.64] ;  /* 0x000000080e0ec981 */ /* 0x002f22000c1e1b00 */
[----:B------:R-:W-:-:S05]  /*0a70*/  IMAD R20, R24, 0x4, R23 ;  /* 0x0000000418147824 */ /* 0x000fca00078e0217 */
[----:B------:R-:W2:Y:S01]  /*0a80*/  @!P1 LDS R26, [R20] ;  /* 0x00000000141a9984 */ /* 0x000ea20000000800 */
[----:B0-----:R-:W-:Y:S02]  /*0a90*/  @!P6 IMAD R28, R6, R22, R6 ;  /* 0x00000016061ce224 */ /* 0x001fe400078e0206 */
[----:B--2---:R-:W-:-:S03]  /*0aa0*/  @!P1 IMAD R2, R26, R25, R2 ;  /* 0x000000191a029224 */ /* 0x004fc600078e0202 */
[----:B------:R-:W-:Y:S02]  /*0ab0*/  @!P6 IADD3 R25, PT, PT, R28, R7, RZ ;  /* 0x000000071c19e210 */ /* 0x000fe40007ffe0ff */
[----:B------:R-:W-:-:S03]  /*0ac0*/  @!P5 IADD3 R26, PT, PT, R22, 0x2, RZ ;  /* 0x00000002161ad810 */ /* 0x000fc60007ffe0ff */
[----:B---3--:R-:W-:-:S04]  /*0ad0*/  @!P6 IMAD.WIDE R18, R25, 0x4, R18 ;  /* 0x000000041912e825 */ /* 0x008fc800078e0212 */
[----:B------:R-:W-:Y:S01]  /*0ae0*/  VIADD R25, R24, 0xffffffe5 ;  /* 0xffffffe518197836 */ /* 0x000fe20000000000 */
[----:B------:R-:W2:Y:S04]  /*0af0*/  @!P6 LDG.E R29, desc[UR8][R18.64] ;  /* 0x00000008121de981 */ /* 0x000ea8000c1e1900 */
[----:B------:R-:W-:Y:S01]  /*0b00*/  ISETP.LT.U32.OR P2, PT, R25, -0x20, P0 ;  /* 0xffffffe01900780c */ /* 0x000fe20000741470 */
[----:B------:R-:W-:Y:S01]  /*0b10*/  @!P5 IMAD R25, R6, R26, R7 ;  /* 0x0000001a0619d224 */ /* 0x000fe200078e0207 */
[----:B------:R-:W-:-:S03]  /*0b20*/  @!P4 IADD3 R26, PT, PT, R22, 0x3, RZ ;  /* 0x00000003161ac810 */ /* 0x000fc60007ffe0ff */
[----:B------:R-:W-:-:S04]  /*0b30*/  @!P5 IMAD.WIDE R12, R25, 0x4, R12 ;  /* 0x00000004190cd825 */ /* 0x000fc800078e020c */
[C---:B------:R-:W-:Y:S02]  /*0b40*/  VIADD R25, R24.reuse, 0xffffffe6 ;  /* 0xffffffe618197836 */ /* 0x040fe40000000000 */
[----:B------:R-:W-:Y:S02]  /*0b50*/  VIADD R24, R24, 0xffffffe7 ;  /* 0xffffffe718187836 */ /* 0x000fe40000000000 */
[----:B------:R-:W-:Y:S01]  /*0b60*/  @!P4 IMAD R27, R6, R26, R7 ;  /* 0x0000001a061bc224 */ /* 0x000fe200078e0207 */
[----:B------:R-:W-:Y:S02]  /*0b70*/  ISETP.LT.U32.OR P1, PT, R25, -0x20, P0 ;  /* 0xffffffe01900780c */ /* 0x000fe40000721470 */
[----:B------:R0:W3:Y:S01]  /*0b80*/  @!P5 LDG.E R25, desc[UR8][R12.64] ;  /* 0x000000080c19d981 */ /* 0x0000e2000c1e1900 */
[----:B------:R-:W-:Y:S01]  /*0b90*/  ISETP.LT.U32.OR P0, PT, R24, -0x20, P0 ;  /* 0xffffffe01800780c */ /* 0x000fe20000701470 */
[----:B----4-:R-:W-:Y:S01]  /*0ba0*/  @!P4 IMAD.WIDE R26, R27, 0x4, R14 ;  /* 0x000000041b1ac825 */ /* 0x010fe200078e020e */
[----:B------:R-:W-:Y:S01]  /*0bb0*/  @!P3 IADD3 R14, PT, PT, R22, 0x4, RZ ;  /* 0x00000004160eb810 */ /* 0x000fe20007ffe0ff */
[----:B0-----:R-:W0:Y:S04]  /*0bc0*/  @!P2 LDC.64 R12, c[0x0][0x388] ;  /* 0x0000e200ff0cab82 */ /* 0x001e280000000a00 */
[----:B------:R-:W-:Y:S01]  /*0bd0*/  @!P3 IMAD R19, R6, R14, R7 ;  /* 0x0000000e0613b224 */ /* 0x000fe200078e0207 */
[----:B------:R1:W4:Y:S03]  /*0be0*/  @!P4 LDG.E R27, desc[UR8][R26.64] ;  /* 0x000000081a1bc981 */ /* 0x000326000c1e1900 */
[----:B------:R-:W-:Y:S01]  /*0bf0*/  @!P3 IMAD.WIDE.U32 R16, R19, 0x4, R16 ;  /* 0x000000041310b825 */ /* 0x000fe200078e0010 */
[----:B------:R-:W1:Y:S03]  /*0c00*/  @!P1 LDC.64 R14, c[0x0][0x388] ;  /* 0x0000e200ff0e9b82 */ /* 0x000e660000000a00 */
[----:B------:R-:W-:-:S02]  /*0c10*/  @!P2 VIADD R24, R22, 0x5 ;  /* 0x000000051618a836 */ /* 0x000fc40000000000 */
[----:B------:R1:W4:Y:S03]  /*0c20*/  @!P3 LDG.E R17, desc[UR8][R16.64] ;  /* 0x000000081011b981 */ /* 0x000326000c1e1900 */
[----:B------:R-:W1:Y:S01]  /*0c30*/  @!P0 LDC.64 R18, c[0x0][0x388] ;  /* 0x0000e200ff128b82 */ /* 0x000e620000000a00 */
[----:B0-----:R-:W2:Y:S04]  /*0c40*/  @!P2 LDG.E.64 R12, desc[UR8][R12.64] ;  /* 0x000000080c0ca981 */ /* 0x001ea8000c1e1b00 */
[----:B-1----:R-:W3:Y:S01]  /*0c50*/  @!P1 LDG.E.64 R14, desc[UR8][R14.64] ;  /* 0x000000080e0e9981 */ /* 0x002ee2000c1e1b00 */
[----:B------:R-:W-:Y:S01]  /*0c60*/  @!P2 IMAD R24, R6, R24, R7 ;  /* 0x000000180618a224 */ /* 0x000fe200078e0207 */
[----:B------:R-:W-:-:S02]  /*0c70*/  @!P1 IADD3 R26, PT, PT, R22, 0x6, RZ ;  /* 0x00000006161a9810 */ /* 0x000fc40007ffe0ff */
[----:B------:R-:W0:Y:S04]  /*0c80*/  @!P6 LDS R16, [R20+0x4] ;  /* 0x000004001410e984 */ /* 0x000e280000000800 */
[----:B------:R-:W4:Y:S01]  /*0c90*/  @!P0 LDG.E.64 R18, desc[UR8][R18.64] ;  /* 0x0000000812128981 */ /* 0x000f22000c1e1b00 */
[----:B------:R-:W-:Y:S02]  /*0ca0*/  @!P1 IMAD R28, R6, R26, R7 ;  /* 0x0000001a061c9224 */ /* 0x000fe400078e0207 */
[----:B------:R-:W-:-:S04]  /*0cb0*/  @!P0 VIADD R26, R22, 0x7 ;  /* 0x00000007161a8836 */ /* 0x000fc80000000000 */
[----:B------:R-:W-:Y:S02]  /*0cc0*/  @!P0 IMAD R26, R6, R26, R7 ;  /* 0x0000001a061a8224 */ /* 0x000fe400078e0207 */
[----:B--2---:R-:W-:-:S05]  /*0cd0*/  @!P2 IMAD.WIDE.U32 R12, R24, 0x4, R12 ;  /* 0x00000004180ca825 */ /* 0x004fca00078e000c */
[----:B------:R1:W2:Y:S01]  /*0ce0*/  @!P2 LDG.E R24, desc[UR8][R12.64] ;  /* 0x000000080c18a981 */ /* 0x0002a2000c1e1900 */
[----:B---3--:R-:W-:-:S03]  /*0cf0*/  @!P1 IMAD.WIDE.U32 R14, R28, 0x4, R14 ;  /* 0x000000041c0e9825 */ /* 0x008fc600078e000e */
[----:B------:R-:W3:Y:S04]  /*0d00*/  @!P5 LDS R28, [R20+0x8] ;  /* 0x00000800141cd984 */ /* 0x000ee80000000800 */
[----:B------:R-:W2:Y:S01]  /*0d10*/  @!P1 LDG.E R15, desc[UR8][R14.64] ;  /* 0x000000080e0f9981 */ /* 0x000ea2000c1e1900 */
[----:B----4-:R-:W-:-:S03]  /*0d20*/  @!P0 IMAD.WIDE.U32 R18, R26, 0x4, R18 ;  /* 0x000000041a128825 */ /* 0x010fc600078e0012 */
[----:B------:R-:W4:Y:S04]  /*0d30*/  @!P4 LDS R26, [R20+0xc] ;  /* 0x00000c00141ac984 */ /* 0x000f280000000800 */
[----:B------:R-:W2:Y:S01]  /*0d40*/  @!P0 LDG.E R18, desc[UR8][R18.64] ;  /* 0x0000000812128981 */ /* 0x000ea2000c1e1900 */
[----:B0-----:R-:W-:-:S03]  /*0d50*/  @!P6 IMAD R2, R16, R29, R2 ;  /* 0x0000001d1002e224 */ /* 0x001fc600078e0202 */
[----:B------:R-:W0:Y:S04]  /*0d60*/  @!P3 LDS R16, [R20+0x10] ;  /* 0x000010001410b984 */ /* 0x000e280000000800 */
[----:B-1----:R-:W-:Y:S04]  /*0d70*/  @!P1 LDS R12, [R20+0x18] ;  /* 0x00001800140c9984 */ /* 0x002fe80000000800 */
[----:B------:R-:W-:Y:S01]  /*0d80*/  @!P0 LDS R13, [R20+0x1c] ;  /* 0x00001c00140d8984 */ /* 0x000fe20000000800 */
[----:B---3--:R-:W-:-:S03]  /*0d90*/  @!P5 IMAD R2, R28, R25, R2 ;  /* 0x000000191c02d224 */ /* 0x008fc600078e0202 */
[----:B------:R-:W2:Y:S01]  /*0da0*/  @!P2 LDS R25, [R20+0x14] ;  /* 0x000014001419a984 */ /* 0x000ea20000000800 */
[----:B------:R-:W-:Y:S01]  /*0db0*/  IADD3 R22, PT, PT, R22, 0x8, RZ ;  /* 0x0000000816167810 */ /* 0x000fe20007ffe0ff */
[----:B----4-:R-:W-:-:S04]  /*0dc0*/  @!P4 IMAD R2, R26, R27, R2 ;  /* 0x0000001b1a02c224 */ /* 0x010fc800078e0202 */
[----:B0-----:R-:W-:-:S04]  /*0dd0*/  @!P3 IMAD R2, R16, R17, R2 ;  /* 0x000000111002b224 */ /* 0x001fc800078e0202 */
[----:B--2---:R-:W-:Y:S01]  /*0de0*/  @!P2 IMAD R2, R25, R24, R2 ;  /* 0x000000181902a224 */ /* 0x004fe200078e0202 */
[----:B------:R-:W-:-:S03]  /*0df0*/  ISETP.NE.AND P2, PT, R22, R21, PT ;  /* 0x000000151600720c */ /* 0x000fc60003f45270 */
[----:B------:R-:W-:-:S04]  /*0e00*/  @!P1 IMAD R2, R12, R15, R2 ;  /* 0x0000000f0c029224 */ /* 0x000fc800078e0202 */
[----:B------:R-:W-:-:S06]  /*0e10*/  @!P0 IMAD R2, R13, R18, R2 ;  /* 0x000000120d028224 */ /* 0x000fcc00078e0202 */
[----:B------:R-:W-:Y:S05]  /*0e20*/  @P2 BRA `(.L_x_3) ;  /* 0xfffffff800ac2947 */ /* 0x000fea000383ffff */
.L_x_2:
[----:B------:R-:W-:-:S13]  /*0e30*/  LOP3.LUT P0, R12, R8, 0x7, RZ, 0xc0, !PT ;  /* 0x00000007080c7812 */ /* 0x000fda000780c0ff */
[----:B------:R-:W-:Y:S05]  /*0e40*/  @!P0 BRA `(.L_x_4) ;  /* 0x0000000400688947 */ /* 0x000fea0003800000 */
[----:B------:R-:W-:-:S13]  /*0e50*/  ISETP.GE.U32.AND P0, PT, R12, 0x4, PT ;  /* 0x000000040c00780c */ /* 0x000fda0003f06070 */
[----:B------:R-:W-:Y:S05]  /*0e60*/  @!P0 BRA `(.L_x_5) ;  /* 0x0000000000ac8947 */ /* 0x000fea0003800000 */
[----:B------:R-:W-:Y:S01]  /*0e70*/  IMAD.IADD R20, R4, 0x1, R21 ;  /* 0x0000000104147824 */ /* 0x000fe200078e0215 */
[----:B------:R-:W-:-:S04]  /*0e80*/  ISETP.GT.U32.AND P0, PT, R9, 0x1f, PT ;  /* 0x0000001f0900780c */ /* 0x000fc80003f04070 */
[----:B------:R-:W-:Y:S02]  /*0e90*/  VIMNMX.U32 R12, PT, PT, R9, R20, !PT ;  /* 0x00000014090c7248 */ /* 0x000fe40007fe0000 */
[----:B------:R-:W-:Y:S02]  /*0ea0*/  IADD3 R13, PT, PT, R20, -0x1f, RZ ;  /* 0xffffffe1140d7810 */ /* 0x000fe40007ffe0ff */
[----:B------:R-:W-:Y:S01]  /*0eb0*/  ISETP.GT.U32.AND P3, PT, R12, 0x1f, PT ;  /* 0x0000001f0c00780c */ /* 0x000fe20003f64070 */
[----:B------:R-:W-:Y:S01]  /*0ec0*/  VIADD R12, R20, 0xffffffe2 ;  /* 0xffffffe2140c7836 */ /* 0x000fe20000000000 */
[----:B------:R-:W-:-:S04]  /*0ed0*/  ISETP.LT.U32.OR P1, PT, R13, -0x20, P0 ;  /* 0xffffffe00d00780c */ /* 0x000fc80000721470 */
[----:B------:R-:W-:Y:S02]  /*0ee0*/  ISETP.LT.U32.OR P2, PT, R12, -0x20, P0 ;  /* 0xffffffe00c00780c */ /* 0x000fe40000741470 */
[----:B------:R-:W-:-:S04]  /*0ef0*/  IADD3 R12, PT, PT, R20, -0x1d, RZ ;  /* 0xffffffe3140c7810 */ /* 0x000fc80007ffe0ff */
[----:B------:R-:W-:Y:S01]  /*0f00*/  ISETP.LT.U32.OR P0, PT, R12, -0x20, P0 ;  /* 0xffffffe00c00780c */ /* 0x000fe20000701470 */
[----:B------:R-:W0:Y:S08]  /*0f10*/  @!P3 LDC.64 R18, c[0x0][0x388] ;  /* 0x0000e200ff12bb82 */ /* 0x000e300000000a00 */
[----:B------:R-:W1:Y:S08]  /*0f20*/  @!P1 LDC.64 R16, c[0x0][0x388] ;  /* 0x0000e200ff109b82 */ /* 0x000e700000000a00 */
[----:B------:R-:W2:Y:S08]  /*0f30*/  @!P2 LDC.64 R12, c[0x0][0x388] ;  /* 0x0000e200ff0cab82 */ /* 0x000eb00000000a00 */
[----:B------:R-:W3:Y:S01]  /*0f40*/  @!P0 LDC.64 R14, c[0x0][0x388] ;  /* 0x0000e200ff0e8b82 */ /* 0x000ee20000000a00 */
[----:B0-----:R-:W4:Y:S04]  /*0f50*/  @!P3 LDG.E.64 R18, desc[UR8][R18.64] ;  /* 0x000000081212b981 */ /* 0x001f28000c1e1b00 */
[----:B-1----:R-:W4:Y:S04]  /*0f60*/  @!P1 LDG.E.64 R16, desc[UR8][R16.64] ;  /* 0x0000000810109981 */ /* 0x002f28000c1e1b00 */
[----:B--2---:R-:W2:Y:S04]  /*0f70*/  @!P2 LDG.E.64 R12, desc[UR8][R12.64] ;  /* 0x000000080c0ca981 */ /* 0x004ea8000c1e1b00 */
[----:B---3--:R-:W3:Y:S01]  /*0f80*/  @!P0 LDG.E.64 R14, desc[UR8][R14.64] ;  /* 0x000000080e0e8981 */ /* 0x008ee2000c1e1b00 */
[CC--:B------:R-:W-:Y:S01]  /*0f90*/  @!P1 IMAD R22, R6.reuse, R21.reuse, R6 ;  /* 0x0000001506169224 */ /* 0x0c0fe200078e0206 */
[----:B------:R-:W-:Y:S01]  /*0fa0*/  @!P0 IADD3 R28, PT, PT, R21, 0x3, RZ ;  /* 0x00000003151c8810 */ /* 0x000fe20007ffe0ff */
[----:B------:R-:W-:-:S03]  /*0fb0*/  @!P3 IMAD R25, R6, R21, R7 ;  /* 0x000000150619b224 */ /* 0x000fc600078e0207 */
[----:B------:R-:W-:Y:S01]  /*0fc0*/  @!P1 IADD3 R27, PT, PT, R22, R7, RZ ;  /* 0x00000007161b9210 */ /* 0x000fe20007ffe0ff */
[----:B------:R-:W-:Y:S01]  /*0fd0*/  @!P2 VIADD R22, R21, 0x2 ;  /* 0x000000021516a836 */ /* 0x000fe20000000000 */
[----:B------:R-:W-:-:S05]  /*0fe0*/  LEA R20, R20, R23, 0x2 ;  /* 0x0000001714147211 */ /* 0x000fca00078e10ff */
[----:B------:R-:W-:Y:S01]  /*0ff0*/  @!P0 LDS R29, [R20+0xc] ;  /* 0x00000c00141d8984 */ /* 0x000fe20000000800 */
[----:B----4-:R-:W-:-:S04]  /*1000*/  @!P3 IMAD.WIDE R24, R25, 0x4, R18 ;  /* 0x000000041918b825 */ /* 0x010fc800078e0212 */
[----:B------:R-:W-:Y:S02]  /*1010*/  @!P2 IMAD R19, R6, R22, R7 ;  /* 0x000000160613a224 */ /* 0x000fe400078e0207 */
[----:B------:R-:W4:Y:S01]  /*1020*/  @!P3 LDG.E R25, desc[UR8][R24.64] ;  /* 0x000000081819b981 */ /* 0x000f22000c1e1900 */
[----:B------:R-:W-:-:S03]  /*1030*/  @!P1 IMAD.WIDE R26, R27, 0x4, R16 ;  /* 0x000000041b1a9825 */ /* 0x000fc600078e0210 */
[----:B------:R-:W4:Y:S01]  /*1040*/  @!P3 LDS R16, [R20] ;  /* 0x000000001410b984 */ /* 0x000f220000000800 */
[----:B------:R-:W-:-:S03]  /*1050*/  @!P0 IMAD R17, R6, R28, R7 ;  /* 0x0000001c06118224 */ /* 0x000fc600078e0207 */
[----:B------:R-:W4:Y:S01]  /*1060*/  @!P1 LDG.E R27, desc[UR8][R26.64] ;  /* 0x000000081a1b9981 */ /* 0x000f22000c1e1900 */
[----:B--2---:R-:W-:-:S03]  /*1070*/  @!P2 IMAD.WIDE R12, R19, 0x4, R12 ;  /* 0x00000004130ca825 */ /* 0x004fc600078e020c */
[----:B------:R-:W-:Y:S04]  /*1080*/  @!P2 LDS R19, [R20+0x8] ;  /* 0x000008001413a984 */ /* 0x000fe80000000800 */
[----:B------:R-:W2:Y:S01]  /*1090*/  @!P2 LDG.E R12, desc[UR8][R12.64] ;  /* 0x000000080c0ca981 */ /* 0x000ea2000c1e1900 */
[----:B---3--:R-:W-:-:S03]  /*10a0*/  @!P0 IMAD.WIDE R14, R17, 0x4, R14 ;  /* 0x00000004110e8825 */ /* 0x008fc600078e020e */
[----:B------:R-:W0:Y:S04]  /*10b0*/  @!P1 LDS R17, [R20+0x4] ;  /* 0x0000040014119984 */ /* 0x000e280000000800 */
[----:B------:R-:W3:Y:S01]  /*10c0*/  @!P0 LDG.E R14, desc[UR8][R14.64] ;  /* 0x000000080e0e8981 */ /* 0x000ee2000c1e1900 */
[----:B------:R-:W-:Y:S02]  /*10d0*/  VIADD R21, R21, 0x4 ;  /* 0x0000000415157836 */ /* 0x000fe40000000000 */
[----:B----4-:R-:W-:-:S04]  /*10e0*/  @!P3 IMAD R2, R16, R25, R2 ;  /* 0x000000191002b224 */ /* 0x010fc800078e0202 */
[----:B0-----:R-:W-:-:S04]  /*10f0*/  @!P1 IMAD R2, R17, R27, R2 ;  /* 0x0000001b11029224 */ /* 0x001fc800078e0202 */
[----:B--2---:R-:W-:-:S04]  /*1100*/  @!P2 IMAD R2, R19, R12, R2 ;  /* 0x0000000c1302a224 */ /* 0x004fc800078e0202 */
[----:B---3--:R-:W-:-:S07]  /*1110*/  @!P0 IMAD R2, R29, R14, R2 ;  /* 0x0000000e1d028224 */ /* 0x008fce00078e0202 */
.L_x_5:
[----:B------:R-:W-:-:S13]  /*1120*/  LOP3.LUT P0, R12, R8, 0x3, RZ, 0xc0, !PT ;  /* 0x00000003080c7812 */ /* 0x000fda000780c0ff */
[----:B------:R-:W-:Y:S05]  /*1130*/  @!P0 BRA `(.L_x_4) ;  /* 0x0000000000ac8947 */ /* 0x000fea0003800000 */
[----:B------:R-:W-:Y:S02]  /*1140*/  ISETP.NE.AND P0, PT, R12, 0x1, PT ;  /* 0x000000010c00780c */ /* 0x000fe40003f05270 */
[----:B------:R-:W-:-:S04]  /*1150*/  LOP3.LUT R8, R8, 0x1, RZ, 0xc0, !PT ;  /* 0x0000000108087812 */ /* 0x000fc800078ec0ff */
[----:B------:R-:W-:-:S07]  /*1160*/  ISETP.NE.U32.AND P2, PT, R8, 0x1, PT ;  /* 0x000000010800780c */ /* 0x000fce0003f45070 */
[----:B------:R-:W-:Y:S06]  /*1170*/  @!P0 BRA `(.L_x_6) ;  /* 0x0000000000608947 */ /* 0x000fec0003800000 */
[----:B------:R-:W-:-:S04]  /*1180*/  IADD3 R8, PT, PT, R4, R21, RZ ;  /* 0x0000001504087210 */ /* 0x000fc80007ffe0ff */
[----:B------:R-:W-:Y:S02]  /*1190*/  VIMNMX.U32 R12, PT, PT, R9, R8, !PT ;  /* 0x00000008090c7248 */ /* 0x000fe40007fe0000 */
[----:B------:R-:W-:Y:S02]  /*11a0*/  IADD3 R13, PT, PT, R8, -0x1f, RZ ;  /* 0xffffffe1080d7810 */ /* 0x000fe40007ffe0ff */
[----:B------:R-:W-:Y:S02]  /*11b0*/  ISETP.GT.U32.AND P1, PT, R12, 0x1f, PT ;  /* 0x0000001f0c00780c */ /* 0x000fe40003f24070 */
[----:B------:R-:W-:-:S04]  /*11c0*/  ISETP.GE.U32.AND P0, PT, R13, -0x20, PT ;  /* 0xffffffe00d00780c */ /* 0x000fc80003f06070 */
[----:B------:R-:W-:-:S07]  /*11d0*/  ISETP.GT.U32.OR P0, PT, R9, 0x1f, !P0 ;  /* 0x0000001f0900780c */ /* 0x000fce0004704470 */
[----:B------:R-:W0:Y:S08]  /*11e0*/  @!P1 LDC.64 R18, c[0x0][0x388] ;  /* 0x0000e200ff129b82 */ /* 0x000e300000000a00 */
[----:B------:R-:W1:Y:S01]  /*11f0*/  @!P0 LDC.64 R14, c[0x0][0x388] ;  /* 0x0000e200ff0e8b82 */ /* 0x000e620000000a00 */
[----:B0-----:R0:W2:Y:S04]  /*1200*/  @!P1 LDG.E.64 R12, desc[UR8][R18.64] ;  /* 0x00000008120c9981 */ /* 0x0010a8000c1e1b00 */
[----:B-1----:R-:W3:Y:S01]  /*1210*/  @!P0 LDG.E.64 R14, desc[UR8][R14.64] ;  /* 0x000000080e0e8981 */ /* 0x002ee2000c1e1b00 */
[----:B------:R-:W-:-:S02]  /*1220*/  @!P0 IMAD R16, R6, R21, R6 ;  /* 0x0000001506108224 */ /* 0x000fc400078e0206 */
[--C-:B------:R-:W-:Y:S02]  /*1230*/  @!P1 IMAD R17, R6, R21, R7.reuse ;  /* 0x0000001506119224 */ /* 0x100fe400078e0207 */
[----:B------:R-:W-:Y:S01]  /*1240*/  @!P0 IMAD.IADD R25, R16, 0x1, R7 ;  /* 0x0000000110198824 */ /* 0x000fe200078e0207 */
[CC--:B------:R-:W-:Y:S02]  /*1250*/  @!P1 LEA R20, R8.reuse, R23.reuse, 0x2 ;  /* 0x0000001708149211 */ /* 0x0c0fe400078e10ff */
[----:B------:R-:W-:-:S03]  /*1260*/  @!P0 LEA R8, R8, R23, 0x2 ;  /* 0x0000001708088211 */ /* 0x000fc600078e10ff */
[----:B0-----:R-:W0:Y:S01]  /*1270*/  @!P1 LDS R19, [R20] ;  /* 0x0000000014139984 */ /* 0x001e220000000800 */
[----:B--2---:R-:W-:-:S06]  /*1280*/  @!P1 IMAD.WIDE R12, R17, 0x4, R12 ;  /* 0x00000004110c9825 */ /* 0x004fcc00078e020c */
[----:B------:R-:W0:Y:S01]  /*1290*/  @!P1 LDG.E R12, desc[UR8][R12.64] ;  /* 0x000000080c0c9981 */ /* 0x000e22000c1e1900 */
[----:B---3--:R-:W-:-:S03]  /*12a0*/  @!P0 IMAD.WIDE R16, R25, 0x4, R14 ;  /* 0x0000000419108825 */ /* 0x008fc600078e020e */
[----:B------:R-:W1:Y:S04]  /*12b0*/  @!P0 LDS R15, [R8+0x4] ;  /* 0x00000400080f8984 */ /* 0x000e680000000800 */
[----:B------:R-:W1:Y:S01]  /*12c0*/  @!P0 LDG.E R16, desc[UR8][R16.64] ;  /* 0x0000000810108981 */ /* 0x000e62000c1e1900 */
[----:B------:R-:W-:Y:S02]  /*12d0*/  VIADD R21, R21, 0x2 ;  /* 0x0000000215157836 */ /* 0x000fe40000000000 */
[----:B0-----:R-:W-:-:S04]  /*12e0*/  @!P1 IMAD R2, R12, R19, R2 ;  /* 0x000000130c029224 */ /* 0x001fc800078e0202 */
[----:B-1----:R-:W-:-:S07]  /*12f0*/  @!P0 IMAD R2, R16, R15, R2 ;  /* 0x0000000f10028224 */ /* 0x002fce00078e0202 */
.L_x_6:
[----:B------:R-:W-:Y:S05]  /*1300*/  @P2 BRA `(.L_x_4) ;  /* 0x0000000000382947 */ /* 0x000fea0003800000 */
[----:B------:R-:W-:Y:S01]  /*1310*/  IADD3 R14, PT, PT, R4, R21, RZ ;  /* 0x00000015040e7210 */ /* 0x000fe20007ffe0ff */
[----:B------:R-:W-:Y:S03]  /*1320*/  BSSY.RECONVERGENT B0, `(.L_x_4) ;  /* 0x000000c000007945 */ /* 0x000fe60003800200 */
[----:B------:R-:W-:-:S04]  /*1330*/  VIMNMX.U32 R9, PT, PT, R9, R14, !PT ;  /* 0x0000000e09097248 */ /* 0x000fc80007fe0000 */
[----:B------:R-:W-:-:S13]  /*1340*/  ISETP.GT.U32.AND P0, PT, R9, 0x1f, PT ;  /* 0x0000001f0900780c */ /* 0x000fda0003f04070 */
[----:B------:R-:W-:Y:S05]  /*1350*/  @P0 BRA `(.L_x_7) ;  /* 0x0000000000200947 */ /* 0x000fea0003800000 */
[----:B------:R-:W0:Y:S02]  /*1360*/  LDC.64 R12, c[0x0][0x388] ;  /* 0x0000e200ff0c7b82 */ /* 0x000e240000000a00 */
[----:B0-----:R-:W2:Y:S01]  /*1370*/  LDG.E.64 R8, desc[UR8][R12.64] ;  /* 0x000000080c087981 */ /* 0x001ea2000c1e1b00 */
[----:B------:R-:W-:Y:S01]  /*1380*/  IMAD R21, R6, R21, R7 ;  /* 0x0000001506157224 */ /* 0x000fe200078e0207 */
[----:B------:R-:W-:-:S06]  /*1390*/  LEA R23, R14, R23, 0x2 ;  /* 0x000000170e177211 */ /* 0x000fcc00078e10ff */
[----:B------:R-:W0:Y:S01]  /*13a0*/  LDS R23, [R23] ;  /* 0x0000000017177984 */ /* 0x000e220000000800 */
[----:B--2---:R-:W-:-:S06]  /*13b0*/  IMAD.WIDE R8, R21, 0x4, R8 ;  /* 0x0000000415087825 */ /* 0x004fcc00078e0208 */
[----:B------:R-:W0:Y:S02]  /*13c0*/  LDG.E R8, desc[UR8][R8.64] ;  /* 0x0000000808087981 */ /* 0x000e24000c1e1900 */
[----:B0-----:R-:W-:-:S07]  /*13d0*/  IMAD R2, R23, R8, R2 ;  /* 0x0000000817027224 */ /* 0x001fce00078e0202 */
.L_x_7:
[----:B------:R-:W-:Y:S05]  /*13e0*/  BSYNC.RECONVERGENT B0 ;  /* 0x0000000000007941 */ /* 0x000fea0003800200 */
.L_x_4:
[----:B------:R-:W-:-:S05]  /*13f0*/  VIADD R7, R7, 0x1 ;  /* 0x0000000107077836 */ /* 0x000fca0000000000 */
[----:B------:R-:W-:-:S13]  /*1400*/  ISETP.NE.AND P0, PT, R7, R5, PT ;  /* 0x000000050700720c */ /* 0x000fda0003f05270 */
[----:B------:R-:W-:Y:S05]  /*1410*/  @P0 BRA `(.L_x_8) ;  /* 0xffffffec00d80947 */ /* 0x000fea000383ffff */
.L_x_1:
[----:B------:R-:W0:Y:S08]  /*1420*/  LDC.64 R6, c[0x0][0x380] ;  /* 0x0000e000ff067b82 */ /* 0x000e300000000a00 */
[----:B------:R-:W-:Y:S06]  /*1430*/  BAR.SYNC.DEFER_BLOCKING 0x0 ;  /* 0x0000000000007b1d */ /* 0x000fec0000010000 */
[----:B0-----:R-:W2:Y:S01]  /*1440*/  LDG.E R5, desc[UR8][R6.64+0xc] ;  /* 0x00000c0806057981 */ /* 0x001ea2000c1e1900 */
[----:B------:R-:W-:Y:S01]  /*1450*/  UIADD3 UR4, UPT, UPT, UR4, 0x1, URZ ;  /* 0x0000000104047890 */ /* 0x000fe2000fffe0ff */
[----:B--2---:R-:W-:-:S04]  /*1460*/  SHF.R.S32.HI R8, RZ, 0x1f, R5 ;  /* 0x0000001fff087819 */ /* 0x004fc80000011405 */
[----:B------:R-:W-:-:S04]  /*1470*/  LEA.HI R8, R8, R5, RZ, 0x5 ;  /* 0x0000000508087211 */ /* 0x000fc800078f28ff */
[----:B------:R-:W-:-:S04]  /*1480*/  SHF.R.S32.HI R8, RZ, 0x5, R8 ;  /* 0x00000005ff087819 */ /* 0x000fc80000011408 */
[----:B------:R-:W-:-:S13]  /*1490*/  ISETP.LE.AND P0, PT, R8, UR4, PT ;  /* 0x0000000408007c0c */ /* 0x000fda000bf03270 */
[----:B------:R-:W-:Y:S05]  /*14a0*/  @!P0 BRA `(.L_x_9) ;  /* 0xffffffec00448947 */ /* 0x000fea000383ffff */
.L_x_0:
[----:B------:R-:W0:Y:S01]  /*14b0*/  S2R R3, SR_CTAID.Y ;  /* 0x0000000000037919 */ /* 0x000e220000002600 */
[----:B------:R-:W0:Y:S01]  /*14c0*/  S2UR UR5, SR_CTAID.X ;  /* 0x00000000000579c3 */ /* 0x000e220000002500 */
[----:B------:R-:W1:Y:S01]  /*14d0*/  S2R R4, SR_TID.Y ;  /* 0x0000000000047919 */ /* 0x000e620000002200 */
[----:B------:R-:W1:Y:S01]  /*14e0*/  S2R R5, SR_TID.X ;  /* 0x0000000000057919 */ /* 0x000e620000002100 */
[----:B0----5:R-:W-:-:S05]  /*14f0*/  IMAD R0, R0, R3, UR5 ;  /* 0x0000000500007e24 */ /* 0x021fca000f8e0203 */
[----:B------:R-:W-:Y:S02]  /*1500*/  SHF.L.U32 R0, R0, 0x5, RZ ;  /* 0x0000000500007819 */ /* 0x000fe400000006ff */
[----:B-1----:R-:W-:-:S04]  /*1510*/  LEA R3, R4, R5, 0x5 ;  /* 0x0000000504037211 */ /* 0x002fc800078e28ff */
[----:B------:R-:W-:-:S04]  /*1520*/  IADD3 R3, P0, PT, R3, R0, RZ ;  /* 0x0000000003037210 */ /* 0x000fc80007f1e0ff */
[----:B------:R-:W-:Y:S02]  /*1530*/  LEA.HI.X.SX32 R0, R0, RZ, 0x1, P0 ;  /* 0x000000ff00007211 */ /* 0x000fe400000f0eff */
[----:B------:R-:W-:-:S04]  /*1540*/  LEA R4, P0, R3, R10, 0x2 ;  /* 0x0000000a03047211 */ /* 0x000fc800078010ff */
[----:B------:R-:W-:-:S05]  /*1550*/  LEA.HI.X R5, R3, R11, R0, 0x2, P0 ;  /* 0x0000000b03057211 */ /* 0x000fca00000f1400 */
[----:B------:R-:W-:Y:S01]  /*1560*/  STG.E desc[UR8][R4.64], R2 ;  /* 0x0000000204007986 */ /* 0x000fe2000c101908 */
[----:B------:R-:W-:Y:S05]  /*1570*/  EXIT ;  /* 0x000000000000794d */ /* 0x000fea0003800000 */
.L_x_10:
[----:B------:R-:W-:-:S00]  /*1580*/  BRA `(.L_x_10) ;  /* 0xfffffffc00fc7947 */ /* 0x000fc0000383ffff */
[----:B------:R-:W-:-:S00]  /*1590*/  NOP ;  /* 0x0000000000007918 */ /* 0x000fc00000000000 */
        /* <DEDUP_REMOVED lines=14> */
.L_x_56:


//--------------------- .text._Z20NotOptAdditionMatrixP6MatrixS0_S0_ --------------------------
	.section	.text._Z20NotOptAdditionMatrixP6MatrixS0_S0_,"ax",@progbits
	.align	128
        .global         _Z20NotOptAdditionMatrixP6MatrixS0_S0_
        .type           _Z20NotOptAdditionMatrixP6MatrixS0_S0_,@function
        .size           _Z20NotOptAdditionMatrixP6MatrixS0_S0_,(.L_x_57 - _Z20NotOptAdditionMatrixP6MatrixS0_S0_)
        .other          _Z20NotOptAdditionMatrixP6MatrixS0_S0_,@"STO_CUDA_ENTRY STV_DEFAULT"
_Z20NotOptAdditionMatrixP6MatrixS0_S0_:
.text._Z20NotOptAdditionMatrixP6MatrixS0_S0_:
[----:B------:R-:W-:Y:S08]  /*0000*/  LDC R1, c[0x0][0x37c] ;  /* 0x0000df00ff017b82 */ /* 0x000ff00000000800 */
[----:B------:R-:W0:Y:S01]  /*0010*/  LDC.64 R6, c[0x0][0x388] ;  /* 0x0000e200ff067b82 */ /* 0x000e220000000a00 */
[----:B------:R-:W0:Y:S02]  /*0020*/  LDCU.64 UR6, c[0x0][0x358] ;  /* 0x00006b00ff0677ac */ /* 0x000e240008000a00 */
[----:B0-----:R-:W2:Y:S05]  /*0030*/  LDG.E R0, desc[UR6][R6.64+0x8] ;  /* 0x0000080606007981 */ /* 0x001eaa000c1e1900 */
[----:B------:R-:W0:Y:S01]  /*0040*/  S2UR UR4, SR_CTAID.Y ;  /* 0x00000000000479c3 */ /* 0x000e220000002600 */
[----:B------:R-:W-:Y:S01]  /*0050*/  IMAD.MOV.U32 R20, RZ, RZ, RZ ;  /* 0x000000ffff147224 */ /* 0x000fe200078e00ff */
[----:B------:R-:W1:Y:S01]  /*0060*/  S2R R3, SR_TID.X ;  /* 0x0000000000037919 */ /* 0x000e620000002100 */
[----:B------:R-:W3:Y:S05]  /*0070*/  S2R R8, SR_TID.Y ;  /* 0x0000000000087919 */ /* 0x000eea0000002200 */
[----:B------:R-:W1:Y:S01]  /*0080*/  LDC R2, c[0x0][0x360] ;  /* 0x0000d800ff027b82 */ /* 0x000e620000000800 */
[----:B------:R-:W0:Y:S07]  /*0090*/  LDCU UR5, c[0x0][0x364] ;  /* 0x00006c80ff0577ac */ /* 0x000e2e0008000800 */
[----:B------:R-:W1:Y:S01]  /*00a0*/  S2UR UR8, SR_CTAID.X ;  /* 0x00000000000879c3 */ /* 0x000e620000002500 */
[----:B0-----:R-:W-:-:S06]  /*00b0*/  UIMAD UR4, UR4, UR5, URZ ;  /* 0x00000005040472a4 */ /* 0x001fcc000f8e02ff */
[----:B---3--:R-:W-:Y:S02]  /*00c0*/  VIADD R5, R8, UR4 ;  /* 0x0000000408057c36 */ /* 0x008fe40008000000 */
[----:B-1----:R-:W-:Y:S01]  /*00d0*/  IMAD R2, R2, UR8, R3 ;  /* 0x0000000802027c24 */ /* 0x002fe2000f8e0203 */
[----:B--2---:R-:W-:-:S13]  /*00e0*/  ISETP.GE.AND P0, PT, R0, 0x1, PT ;  /* 0x000000010000780c */ /* 0x004fda0003f06270 */
[----:B------:R-:W-:Y:S05]  /*00f0*/  @!P0 BRA `(.L_x_11) ;  /* 0x0000001400048947 */ /* 0x000fea0003800000 */
[----:B------:R-:W2:Y:S02]  /*0100*/  LDG.E R4, desc[UR6][R6.64+0xc] ;  /* 0x00000c0606047981 */ /* 0x000ea4000c1e1900 */
[----:B--2---:R-:W-:-:S13]  /*0110*/  ISETP.GE.AND P0, PT, R4, 0x1, PT ;  /* 0x000000010400780c */ /* 0x004fda0003f06270 */
[----:B------:R-:W-:Y:S05]  /*0120*/  @!P0 BRA `(.L_x_11) ;  /* 0x0000001000f88947 */ /* 0x000fea0003800000 */
[----:B------:R-:W-:Y:S01]  /*0130*/  IADD3 R3, PT, PT, R4, -0x1, RZ ;  /* 0xffffffff04037810 */ /* 0x000fe20007ffe0ff */
[----:B------:R-:W-:Y:S02]  /*0140*/  IMAD.MOV.U32 R7, RZ, RZ, RZ ;  /* 0x000000ffff077224 */ /* 0x000fe400078e00ff */
[----:B------:R-:W-:Y:S01]  /*0150*/  IMAD.MOV.U32 R20, RZ, RZ, RZ ;  /* 0x000000ffff147224 */ /* 0x000fe200078e00ff */
[----:B------:R-:W-:-:S04]  /*0160*/  LEA.HI R3, R3, R3, RZ, 0x1 ;  /* 0x0000000303037211 */ /* 0x000fc800078f08ff */
[----:B------:R-:W-:-:S04]  /*0170*/  SHF.R.S32.HI R3, RZ, 0x1, R3 ;  /* 0x00000001ff037819 */ /* 0x000fc80000011403 */
[--C-:B------:R-:W-:Y:S01]  /*0180*/  IADD3 R6, PT, PT, R8, UR4, -R3.reuse ;  /* 0x0000000408067c10 */ /* 0x100fe2000fffe803 */
[----:B------:R-:W-:Y:S01]  /*0190*/  IMAD.IADD R10, R2, 0x1, -R3 ;  /* 0x00000001020a7824 */ /* 0x000fe200078e0a03 */
[----:B------:R-:W-:-:S03]  /*01a0*/  IADD3 R8, PT, PT, R5, -R3, RZ ;  /* 0x8000000305087210 */ /* 0x000fc60007ffe0ff */
[----:B------:R-:W-:-:S07]  /*01b0*/  VIADD R9, R6, 0x3 ;  /* 0x0000000306097836 */ /* 0x000fce0000000000 */
.L_x_54:
[C---:B------:R-:W-:Y:S01]  /*01c0*/  ISETP.GE.AND P0, PT, R4.reuse, 0x4, PT ;  /* 0x000000040400780c */ /* 0x040fe20003f06270 */
[----:B------:R-:W-:Y:S01]  /*01d0*/  IMAD.MOV.U32 R11, RZ, RZ, RZ ;  /* 0x000000ffff0b7224 */ /* 0x000fe200078e00ff */
[----:B------:R-:W-:Y:S02]  /*01e0*/  VIMNMX R22, PT, PT, R4, 0x1, !PT ;  /* 0x0000000104167848 */ /* 0x000fe40007fe0100 */
[----:B------:R-:W-:Y:S02]  /*01f0*/  IADD3 R12, PT, PT, R10, R7, RZ ;  /* 0x000000070a0c7210 */ /* 0x000fe40007ffe0ff */
[----:B------:R-:W-:-:S07]  /*0200*/  LOP3.LUT R13, R22, 0x3, RZ, 0xc0, !PT ;  /* 0x00000003160d7812 */ /* 0x000fce00078ec0ff */
[----:B------:R-:W-:Y:S05]  /*0210*/  @!P0 BRA `(.L_x_12) ;  /* 0x0000000c00548947 */ /* 0x000fea0003800000 */
[----:B------:R-:W-:-:S13]  /*0220*/  ISETP.GE.AND P1, PT, R12, RZ, PT ;  /* 0x000000ff0c00720c */ /* 0x000fda0003f26270 */
[----:B------:R-:W0:Y:S02]  /*0230*/  @P1 LDC.64 R14, c[0x0][0x380] ;  /* 0x0000e000ff0e1b82 */ /* 0x000e240000000a00 */
[----:B0-----:R-:W2:Y:S01]  /*0240*/  @P1 LDG.E R15, desc[UR6][R14.64+0x8] ;  /* 0x000008060e0f1981 */ /* 0x001ea2000c1e1900 */
[----:B------:R-:W-:Y:S01]  /*0250*/  BSSY.RECONVERGENT B0, `(.L_x_13) ;  /* 0x0000013000007945 */ /* 0x000fe20003800200 */
[----:B------:R-:W-:Y:S01]  /*0260*/  VIADD R3, R6, 0x1 ;  /* 0x0000000106037836 */ /* 0x000fe20000000000 */
[----:B--2---:R-:W-:-:S04]  /*0270*/  ISETP.GE.OR P0, PT, R12, R15, !P1 ;  /* 0x0000000f0c00720c */ /* 0x004fc80004f06670 */
[----:B------:R-:W-:Y:S02]  /*0280*/  ISETP.LT.OR P2, PT, R6, RZ, P0 ;  /* 0x000000ff0600720c */ /* 0x000fe40000741670 */
[----:B------:R-:W-:-:S11]  /*0290*/  PLOP3.LUT P0, PT, PT, PT, PT, 0x80, 0x8 ;  /* 0x000000000008781c */ /* 0x000fd60003f0f070 */
[----:B------:R-:W-:Y:S05]  /*02a0*/  @P2 BRA `(.L_x_14) ;  /* 0x0000000000342947 */ /* 0x000fea0003800000 */
[----:B------:R-:W0:Y:S02]  /*02b0*/  LDC.64 R16, c[0x0][0x380] ;  /* 0x0000e000ff107b82 */ /* 0x000e240000000a00 */
[----:B0-----:R-:W2:Y:S02]  /*02c0*/  LDG.E R11, desc[UR6][R16.64+0xc] ;  /* 0x00000c06100b7981 */ /* 0x001ea4000c1e1900 */
[----:B--2---:R-:W-:-:S13]  /*02d0*/  ISETP.GE.AND P2, PT, R6, R11, PT ;  /* 0x0000000b0600720c */ /* 0x004fda0003f46270 */
[----:B------:R-:W-:Y:S05]  /*02e0*/  @P2 BRA `(.L_x_14) ;  /* 0x0000000000242947 */ /* 0x000fea0003800000 */
[----:B------:R-:W0:Y:S01]  /*02f0*/  LDC.64 R14, c[0x0][0x388] ;  /* 0x0000e200ff0e7b82 */ /* 0x000e220000000a00 */
[----:B------:R-:W2:Y:S04]  /*0300*/  LDG.E.64 R16, desc[UR6][R16.64] ;  /* 0x0000000610107981 */ /* 0x000ea8000c1e1b00 */
[----:B0-----:R-:W3:Y:S01]  /*0310*/  LDG.E.64 R14, desc[UR6][R14.64] ;  /* 0x000000060e0e7981 */ /* 0x001ee2000c1e1b00 */
[----:B------:R-:W-:-:S04]  /*0320*/  IMAD R19, R6, R11, R12 ;  /* 0x0000000b06137224 */ /* 0x000fc800078e020c */
[----:B--2---:R-:W-:-:S06]  /*0330*/  IMAD.WIDE R18, R19, 0x4, R16 ;  /* 0x0000000413127825 */ /* 0x004fcc00078e0210 */
[----:B------:R-:W2:Y:S01]  /*0340*/  LDG.E R19, desc[UR6][R18.64] ;  /* 0x0000000612137981 */ /* 0x000ea2000c1e1900 */
[----:B---3--:R-:W-:-:S06]  /*0350*/  IMAD.WIDE.U32 R24, R7, 0x4, R14 ;  /* 0x0000000407187825 */ /* 0x008fcc00078e000e */
[----:B------:R-:W2:Y:S02]  /*0360*/  LDG.E R24, desc[UR6][R24.64] ;  /* 0x0000000618187981 */ /* 0x000ea4000c1e1900 */
[----:B--2---:R-:W-:-:S07]  /*0370*/  IMAD R20, R19, R24, R20 ;  /* 0x0000001813147224 */ /* 0x004fce00078e0214 */
.L_x_14:
[----:B------:R-:W-:Y:S05]  /*0380*/  BSYNC.RECONVERGENT B0 ;  /* 0x0000000000007941 */ /* 0x000fea0003800200 */
.L_x_13:
[----:B------:R-:W-:Y:S04]  /*0390*/  BSSY.RECONVERGENT B0, `(.L_x_15) ;  /* 0x0000005000007945 */ /* 0x000fe80003800200 */
[----:B------:R-:W-:Y:S05]  /*03a0*/  @!P1 BRA `(.L_x_16) ;  /* 0x00000000000c9947 */ /* 0x000fea0003800000 */
[----:B------:R-:W0:Y:S02]  /*03b0*/  LDC.64 R14, c[0x0][0x380] ;  /* 0x0000e000ff0e7b82 */ /* 0x000e240000000a00 */
[----:B0-----:R-:W2:Y:S02]  /*03c0*/  LDG.E R15, desc[UR6][R14.64+0x8] ;  /* 0x000008060e0f7981 */ /* 0x001ea4000c1e1900 */
[----:B--2---:R-:W-:-:S13]  /*03d0*/  ISETP.GE.AND P0, PT, R12, R15, PT ;  /* 0x0000000f0c00720c */ /* 0x004fda0003f06270 */
.L_x_16:
[----:B------:R-:W-:Y:S05]  /*03e0*/  BSYNC.RECONVERGENT B0 ;  /* 0x0000000000007941 */ /* 0x000fea0003800200 */
.L_x_15:
[----:B------:R-:W-:Y:S01]  /*03f0*/  ISETP.LT.OR P2, PT, R3, RZ, P0 ;  /* 0x000000ff0300720c */ /* 0x000fe20000741670 */
[----:B------:R-:W-:Y:S01]  /*0400*/  BSSY.RECONVERGENT B0, `(.L_x_17) ;  /* 0x0000012000007945 */ /* 0x000fe20003800200 */
[----:B------:R-:W-:Y:S01]  /*0410*/  PLOP3.LUT P0, PT, PT, PT, PT, 0x80, 0x8 ;  /* 0x000000000008781c */ /* 0x000fe20003f0f070 */
[----:B------:R-:W-:Y:S01]  /*0420*/  IMAD.IADD R23, R4, 0x1, R7 ;  /* 0x0000000104177824 */ /* 0x000fe200078e0207 */
[----:B------:R-:W-:-:S09]  /*0430*/  IADD3 R11, PT, PT, R6, 0x2, RZ ;  /* 0x00000002060b7810 */ /* 0x000fd20007ffe0ff */
        /* <DEDUP_REMOVED lines=14> */
.L_x_18:
[----:B------:R-:W-:Y:S05]  /*0520*/  BSYNC.RECONVERGENT B0 ;  /* 0x0000000000007941 */ /* 0x000fea0003800200 */
.L_x_17:
[----:B------:R-:W-:Y:S04]  /*0530*/  BSSY.RECONVERGENT B0, `(.L_x_19) ;  /* 0x0000005000007945 */ /* 0x000fe80003800200 */
[----:B------:R-:W-:Y:S05]  /*0540*/  @!P1 BRA `(.L_x_20) ;  /* 0x00000000000c9947 */ /* 0x000fea0003800000 */
[----:B------:R-:W0:Y:S02]  /*0550*/  LDC.64 R14, c[0x0][0x380] ;  /* 0x0000e000ff0e7b82 */ /* 0x000e240000000a00 */
[----:B0-----:R-:W2:Y:S02]  /*0560*/  LDG.E R15, desc[UR6][R14.64+0x8] ;  /* 0x000008060e0f7981 */ /* 0x001ea4000c1e1900 */
[----:B--2---:R-:W-:-:S13]  /*0570*/  ISETP.GE.AND P0, PT, R12, R15, PT ;  /* 0x0000000f0c00720c */ /* 0x004fda0003f06270 */
.L_x_20:
[----:B------:R-:W-:Y:S05]  /*0580*/  BSYNC.RECONVERGENT B0 ;  /* 0x0000000000007941 */ /* 0x000fea0003800200 */
.L_x_19:
[----:B------:R-:W-:Y:S01]  /*0590*/  ISETP.LT.OR P2, PT, R11, RZ, P0 ;  /* 0x000000ff0b00720c */ /* 0x000fe20000741670 */
[----:B------:R-:W-:Y:S01]  /*05a0*/  BSSY.RECONVERGENT B0, `(.L_x_21) ;  /* 0x0000013000007945 */ /* 0x000fe20003800200 */
[C---:B------:R-:W-:Y:S01]  /*05b0*/  LOP3.LUT R3, R4.reuse, 0xfffffffc, RZ, 0xc0, !PT ;  /* 0xfffffffc04037812 */ /* 0x040fe200078ec0ff */
[----:B------:R-:W-:Y:S01]  /*05c0*/  IMAD R21, R4, 0x2, R7 ;  /* 0x0000000204157824 */ /* 0x000fe200078e0207 */
[----:B------:R-:W-:Y:S02]  /*05d0*/  PLOP3.LUT P0, PT, PT, PT, PT, 0x80, 0x8 ;  /* 0x000000000008781c */ /* 0x000fe40003f0f070 */
[----:B------:R-:W-:-:S07]  /*05e0*/  IADD3 R3, PT, PT, -R3, 0x4, RZ ;  /* 0x0000000403037810 */ /* 0x000fce0007ffe1ff */
        /* <DEDUP_REMOVED lines=14> */
.L_x_22:
[----:B------:R-:W-:Y:S05]  /*06d0*/  BSYNC.RECONVERGENT B0 ;  /* 0x0000000000007941 */ /* 0x000fea0003800200 */
.L_x_21:
[----:B------:R-:W-:Y:S04]  /*06e0*/  BSSY.RECONVERGENT B0, `(.L_x_23) ;  /* 0x0000005000007945 */ /* 0x000fe80003800200 */
[----:B------:R-:W-:Y:S05]  /*06f0*/  @!P1 BRA `(.L_x_24) ;  /* 0x00000000000c9947 */ /* 0x000fea0003800000 */
[----:B------:R-:W0:Y:S02]  /*0700*/  LDC.64 R14, c[0x0][0x380] ;  /* 0x0000e000ff0e7b82 */ /* 0x000e240000000a00 */
[----:B0-----:R-:W2:Y:S02]  /*0710*/  LDG.E R15, desc[UR6][R14.64+0x8] ;  /* 0x000008060e0f7981 */ /* 0x001ea4000c1e1900 */
[----:B--2---:R-:W-:-:S13]  /*0720*/  ISETP.GE.AND P0, PT, R12, R15, PT ;  /* 0x0000000f0c00720c */ /* 0x004fda0003f06270 */
.L_x_24:
[----:B------:R-:W-:Y:S05]  /*0730*/  BSYNC.RECONVERGENT B0 ;  /* 0x0000000000007941 */ /* 0x000fea0003800200 */
.L_x_23:
[----:B------:R-:W-:Y:S01]  /*0740*/  ISETP.LT.OR P0, PT, R9, RZ, P0 ;  /* 0x000000ff0900720c */ /* 0x000fe20000701670 */
[----:B------:R-:W-:Y:S01]  /*0750*/  BSSY.RECONVERGENT B0, `(.L_x_25) ;  /* 0x0000011000007945 */ /* 0x000fe20003800200 */
[----:B------:R-:W-:Y:S01]  /*0760*/  ISETP.NE.AND P2, PT, R3, RZ, PT ;  /* 0x000000ff0300720c */ /* 0x000fe20003f45270 */
[----:B------:R-:W-:-:S10]  /*0770*/  IMAD R25, R4, 0x3, R7 ;  /* 0x0000000304197824 */ /* 0x000fd400078e0207 */
        /* <DEDUP_REMOVED lines=14> */
.L_x_26:
[----:B------:R-:W-:Y:S05]  /*0860*/  BSYNC.RECONVERGENT B0 ;  /* 0x0000000000007941 */ /* 0x000fea0003800200 */
.L_x_25:
[----:B------:R-:W-:Y:S01]  /*0870*/  LOP3.LUT R11, R22, 0x7ffffffc, RZ, 0xc0, !PT ;  /* 0x7ffffffc160b7812 */ /* 0x000fe200078ec0ff */
[----:B------:R-:W-:Y:S06]  /*0880*/  @!P2 BRA `(.L_x_12) ;  /* 0x0000000400b8a947 */ /* 0x000fec0003800000 */
[----:B------:R-:W0:Y:S02]  /*0890*/  @P1 LDC.64 R14, c[0x0][0x380] ;  /* 0x0000e000ff0e1b82 */ /* 0x000e240000000a00 */
[----:B0-----:R-:W2:Y:S01]  /*08a0*/  @P1 LDG.E R15, desc[UR6][R14.64+0x8] ;  /* 0x000008060e0f1981 */ /* 0x001ea2000c1e1900 */
[C---:B------:R-:W-:Y:S01]  /*08b0*/  LEA R19, R4.reuse, R25, 0x2 ;  /* 0x0000001904137211 */ /* 0x040fe200078e10ff */
[C---:B------:R-:W-:Y:S01]  /*08c0*/  IMAD R21, R4.reuse, 0x4, R21 ;  /* 0x0000000404157824 */ /* 0x040fe200078e0215 */
[----:B------:R-:W-:Y:S01]  /*08d0*/  MOV R18, R3 ;  /* 0x0000000300127202 */ /* 0x000fe20000000f00 */
[C---:B------:R-:W-:Y:S02]  /*08e0*/  IMAD R23, R4.reuse, 0x4, R23 ;  /* 0x0000000404177824 */ /* 0x040fe400078e0217 */
[----:B------:R-:W-:Y:S02]  /*08f0*/  IMAD R25, R4, 0x4, R7 ;  /* 0x0000000404197824 */ /* 0x000fe400078e0207 */
[----:B------:R-:W-:Y:S01]  /*0900*/  VIADD R27, R6, 0x7 ;  /* 0x00000007061b7836 */ /* 0x000fe20000000000 */
[----:B--2---:R-:W-:-:S13]  /*0910*/  ISETP.GE.OR P1, PT, R12, R15, !P1 ;  /* 0x0000000f0c00720c */ /* 0x004fda0004f26670 */
.L_x_41:
[C---:B------:R-:W-:Y:S01]  /*0920*/  IADD3 R22, PT, PT, R27.reuse, -0x3, RZ ;  /* 0xfffffffd1b167810 */ /* 0x040fe20007ffe0ff */
[----:B------:R-:W-:Y:S01]  /*0930*/  BSSY.RECONVERGENT B0, `(.L_x_27) ;  /* 0x0000012000007945 */ /* 0x000fe20003800200 */
[----:B------:R-:W-:Y:S01]  /*0940*/  ISETP.GE.AND P2, PT, R12, RZ, PT ;  /* 0x000000ff0c00720c */ /* 0x000fe20003f46270 */
[----:B------:R-:W-:Y:S01]  /*0950*/  VIADD R3, R27, 0xfffffffe ;  /* 0xfffffffe1b037836 */ /* 0x000fe20000000000 */
[----:B------:R-:W-:-:S13]  /*0960*/  ISETP.LT.OR P0, PT, R22, RZ, P1 ;  /* 0x000000ff1600720c */ /* 0x000fda0000f01670 */
        /* <DEDUP_REMOVED lines=11> */
[----:B---3--:R-:W-:-:S05]  /*0a20*/  IMAD.WIDE.U32 R14, R25, 0x4, R14 ;  /* 0x00000004190e7825 */ /* 0x008fca00078e000e */
[----:B------:R-:W2:Y:S02]  /*0a30*/  LDG.E R22, desc[UR6][R14.64] ;  /* 0x000000060e167981 */ /* 0x000ea4000c1e1900 */
[----:B--2---:R-:W-:-:S07]  /*0a40*/  IMAD R20, R29, R22, R20 ;  /* 0x000000161d147224 */ /* 0x004fce00078e0214 */
.L_x_28:
[----:B------:R-:W-:Y:S05]  /*0a50*/  BSYNC.RECONVERGENT B0 ;  /* 0x0000000000007941 */ /* 0x000fea0003800200 */
.L_x_27:
[----:B------:R-:W-:Y:S01]  /*0a60*/  BSSY.RECONVERGENT B0, `(.L_x_29) ;  /* 0x0000006000007945 */ /* 0x000fe20003800200 */
[----:B------:R-:W-:-:S03]  /*0a70*/  PLOP3.LUT P0, PT, PT, PT, PT, 0x80, 0x8 ;  /* 0x000000000008781c */ /* 0x000fc60003f0f070 */
[----:B------:R-:W-:Y:S10]  /*0a80*/  @!P2 BRA `(.L_x_30) ;  /* 0x00000000000ca947 */ /* 0x000ff40003800000 */
[----:B------:R-:W0:Y:S02]  /*0a90*/  LDC.64 R14, c[0x0][0x380] ;  /* 0x0000e000ff0e7b82 */ /* 0x000e240000000a00 */
[----:B0-----:R-:W2:Y:S02]  /*0aa0*/  LDG.E R15, desc[UR6][R14.64+0x8] ;  /* 0x000008060e0f7981 */ /* 0x001ea4000c1e1900 */
[----:B--2---:R-:W-:-:S13]  /*0ab0*/  ISETP.GE.AND P0, PT, R12, R15, PT ;  /* 0x0000000f0c00720c */ /* 0x004fda0003f06270 */
.L_x_30:
[----:B------:R-:W-:Y:S05]  /*0ac0*/  BSYNC.RECONVERGENT B0 ;  /* 0x0000000000007941 */ /* 0x000fea0003800200 */
.L_x_29:
[----:B------:R-:W-:Y:S01]  /*0ad0*/  ISETP.LT.OR P0, PT, R3, RZ, P0 ;  /* 0x000000ff0300720c */ /* 0x000fe20000701670 */
[----:B------:R-:W-:-:S12]  /*0ae0*/  BSSY.RECONVERGENT B0, `(.L_x_31) ;  /* 0x000000f000007945 */ /* 0x000fd80003800200 */
        /* <DEDUP_REMOVED lines=14> */
.L_x_32:
[----:B------:R-:W-:Y:S05]  /*0bd0*/  BSYNC.RECONVERGENT B0 ;  /* 0x0000000000007941 */ /* 0x000fea0003800200 */
.L_x_31:
[----:B------:R-:W-:Y:S01]  /*0be0*/  BSSY.RECONVERGENT B0, `(.L_x_33) ;  /* 0x0000007000007945 */ /* 0x000fe20003800200 */
[----:B------:R-:W-:Y:S01]  /*0bf0*/  VIADD R3, R27, 0xffffffff ;  /* 0xffffffff1b037836 */ /* 0x000fe20000000000 */
[----:B------:R-:W-:Y:S02]  /*0c00*/  PLOP3.LUT P0, PT, PT, PT, PT, 0x80, 0x8 ;  /* 0x000000000008781c */ /* 0x000fe40003f0f070 */
[----:B------:R-:W-:Y:S11]  /*0c10*/  @!P2 BRA `(.L_x_34) ;  /* 0x00000000000ca947 */ /* 0x000ff60003800000 */
[----:B------:R-:W0:Y:S02]  /*0c20*/  LDC.64 R14, c[0x0][0x380] ;  /* 0x0000e000ff0e7b82 */ /* 0x000e240000000a00 */
[----:B0-----:R-:W2:Y:S02]  /*0c30*/  LDG.E R15, desc[UR6][R14.64+0x8] ;  /* 0x000008060e0f7981 */ /* 0x001ea4000c1e1900 */
[----:B--2---:R-:W-:-:S13]  /*0c40*/  ISETP.GE.AND P0, PT, R12, R15, PT ;  /* 0x0000000f0c00720c */ /* 0x004fda0003f06270 */
.L_x_34:
[----:B------:R-:W-:Y:S05]  /*0c50*/  BSYNC.RECONVERGENT B0 ;  /* 0x0000000000007941 */ /* 0x000fea0003800200 */
.L_x_33:
[----:B------:R-:W-:Y:S01]  /*0c60*/  ISETP.LT.OR P3, PT, R3, RZ, P0 ;  /* 0x000000ff0300720c */ /* 0x000fe20000761670 */
[----:B------:R-:W-:Y:S01]  /*0c70*/  BSSY.RECONVERGENT B0, `(.L_x_35) ;  /* 0x0000010000007945 */ /* 0x000fe20003800200 */
        /* <DEDUP_REMOVED lines=15> */
.L_x_36:
[----:B------:R-:W-:Y:S05]  /*0d70*/  BSYNC.RECONVERGENT B0 ;  /* 0x0000000000007941 */ /* 0x000fea0003800200 */
.L_x_35:
[----:B------:R-:W-:Y:S04]  /*0d80*/  BSSY.RECONVERGENT B0, `(.L_x_37) ;  /* 0x0000005000007945 */ /* 0x000fe80003800200 */
[----:B------:R-:W-:Y:S05]  /*0d90*/  @!P2 BRA `(.L_x_38) ;  /* 0x00000000000ca947 */ /* 0x000fea0003800000 */
[----:B------:R-:W0:Y:S02]  /*0da0*/  LDC.64 R14, c[0x0][0x380] ;  /* 0x0000e000ff0e7b82 */ /* 0x000e240000000a00 */
[----:B0-----:R-:W2:Y:S02]  /*0db0*/  LDG.E R15, desc[UR6][R14.64+0x8] ;  /* 0x000008060e0f7981 */ /* 0x001ea4000c1e1900 */
[----:B--2---:R-:W-:-:S13]  /*0dc0*/  ISETP.GE.AND P0, PT, R12, R15, PT ;  /* 0x0000000f0c00720c */ /* 0x004fda0003f06270 */
.L_x_38:
[----:B------:R-:W-:Y:S05]  /*0dd0*/  BSYNC.RECONVERGENT B0 ;  /* 0x0000000000007941 */ /* 0x000fea0003800200 */
.L_x_37:
        /* <DEDUP_REMOVED lines=16> */
.L_x_40:
[----:B------:R-:W-:Y:S05]  /*0ee0*/  BSYNC.RECONVERGENT B0 ;  /* 0x0000000000007941 */ /* 0x000fea0003800200 */
.L_x_39:
[----:B------:R-:W-:Y:S01]  /*0ef0*/  IADD3 R18, PT, PT, R18, 0x4, RZ ;  /* 0x0000000412127810 */ /* 0x000fe20007ffe0ff */
[C---:B------:R-:W-:Y:S01]  /*0f00*/  IMAD R19, R4.reuse, 0x4, R19 ;  /* 0x0000000404137824 */ /* 0x040fe200078e0213 */
[C---:B------:R-:W-:Y:S01]  /*0f10*/  LEA R23, R4.reuse, R23, 0x2 ;  /* 0x0000001704177211 */ /* 0x040fe200078e10ff */
[----:B------:R-:W-:Y:S01]  /*0f20*/  IMAD R21, R4, 0x4, R21 ;  /* 0x0000000404157824 */ /* 0x000fe200078e0215 */
[----:B------:R-:W-:Y:S01]  /*0f30*/  ISETP.NE.AND P0, PT, R18, RZ, PT ;  /* 0x000000ff1200720c */ /* 0x000fe20003f05270 */
[----:B------:R-:W-:Y:S01]  /*0f40*/  IMAD R25, R4, 0x4, R25 ;  /* 0x0000000404197824 */ /* 0x000fe200078e0219 */
[----:B------:R-:W-:-:S11]  /*0f50*/  IADD3 R27, PT, PT, R27, 0x4, RZ ;  /* 0x000000041b1b7810 */ /* 0x000fd60007ffe0ff */
[----:B------:R-:W-:Y:S05]  /*0f60*/  @P0 BRA `(.L_x_41) ;  /* 0xfffffff8006c0947 */ /* 0x000fea000383ffff */
.L_x_12:
[----:B------:R-:W-:-:S13]  /*0f70*/  ISETP.NE.AND P0, PT, R13, RZ, PT ;  /* 0x000000ff0d00720c */ /* 0x000fda0003f05270 */
[----:B------:R-:W-:Y:S05]  /*0f80*/  @!P0 BRA `(.L_x_42) ;  /* 0x0000000400548947 */ /* 0x000fea0003800000 */
[----:B------:R-:W-:Y:S01]  /*0f90*/  ISETP.GE.AND P1, PT, R12, RZ, PT ;  /* 0x000000ff0c00720c */ /* 0x000fe20003f26270 */
[----:B------:R-:W-:Y:S01]  /*0fa0*/  BSSY.RECONVERGENT B0, `(.L_x_43) ;  /* 0x0000007000007945 */ /* 0x000fe20003800200 */
[----:B------:R-:W-:Y:S01]  /*0fb0*/  IMAD.IADD R3, R8, 0x1, R11 ;  /* 0x0000000108037824 */ /* 0x000fe200078e020b */
[----:B------:R-:W-:-:S10]  /*0fc0*/  PLOP3.LUT P0, PT, PT, PT, PT, 0x80, 0x8 ;  /* 0x000000000008781c */ /* 0x000fd40003f0f070 */
[----:B------:R-:W-:Y:S05]  /*0fd0*/  @!P1 BRA `(.L_x_44) ;  /* 0x00000000000c9947 */ /* 0x000fea0003800000 */
[----:B------:R-:W0:Y:S02]  /*0fe0*/  LDC.64 R14, c[0x0][0x380] ;  /* 0x0000e000ff0e7b82 */ /* 0x000e240000000a00 */
[----:B0-----:R-:W2:Y:S02]  /*0ff0*/  LDG.E R15, desc[UR6][R14.64+0x8] ;  /* 0x000008060e0f7981 */ /* 0x001ea4000c1e1900 */
[----:B--2---:R-:W-:-:S13]  /*1000*/  ISETP.GE.AND P0, PT, R12, R15, PT ;  /* 0x0000000f0c00720c */ /* 0x004fda0003f06270 */
.L_x_44:
[----:B------:R-:W-:Y:S05]  /*1010*/  BSYNC.RECONVERGENT B0 ;  /* 0x0000000000007941 */ /* 0x000fea0003800200 */
.L_x_43:
[----:B------:R-:W-:Y:S01]  /*1020*/  ISETP.LT.OR P0, PT, R3, RZ, P0 ;  /* 0x000000ff0300720c */ /* 0x000fe20000701670 */
[----:B------:R-:W-:Y:S01]  /*1030*/  BSSY.RECONVERGENT B0, `(.L_x_45) ;  /* 0x0000011000007945 */ /* 0x000fe20003800200 */
[----:B------:R-:W-:-:S11]  /*1040*/  ISETP.NE.AND P2, PT, R13, 0x1, PT ;  /* 0x000000010d00780c */ /* 0x000fd60003f45270 */
        /* <DEDUP_REMOVED lines=8> */
[----:B------:R-:W-:Y:S02]  /*10d0*/  IMAD R19, R3, R18, R12 ;  /* 0x0000001203137224 */ /* 0x000fe400078e020c */
[----:B------:R-:W-:Y:S02]  /*10e0*/  IMAD R23, R4, R11, R7 ;  /* 0x0000000b04177224 */ /* 0x000fe400078e0207 */
[----:B--2---:R-:W-:-:S06]  /*10f0*/  IMAD.WIDE R18, R19, 0x4, R16 ;  /* 0x0000000413127825 */ /* 0x004fcc00078e0210 */
[----:B------:R-:W2:Y:S01]  /*1100*/  LDG.E R19, desc[UR6][R18.64] ;  /* 0x0000000612137981 */ /* 0x000ea2000c1e1900 */
[----:B---3--:R-:W-:-:S06]  /*1110*/  IMAD.WIDE R22, R23, 0x4, R14 ;  /* 0x0000000417167825 */ /* 0x008fcc00078e020e */
[----:B------:R-:W2:Y:S02]  /*1120*/  LDG.E R22, desc[UR6][R22.64] ;  /* 0x0000000616167981 */ /* 0x000ea4000c1e1900 */
[----:B--2---:R-:W-:-:S07]  /*1130*/  IMAD R20, R19, R22, R20 ;  /* 0x0000001613147224 */ /* 0x004fce00078e0214 */
.L_x_46:
[----:B------:R-:W-:Y:S05]  /*1140*/  BSYNC.RECONVERGENT B0 ;  /* 0x0000000000007941 */ /* 0x000fea0003800200 */
.L_x_45:
[----:B------:R-:W-:Y:S05]  /*1150*/  @!P2 BRA `(.L_x_42) ;  /* 0x0000000000e0a947 */ /* 0x000fea0003800000 */
[----:B------:R-:W-:Y:S01]  /*1160*/  BSSY.RECONVERGENT B0, `(.L_x_47) ;  /* 0x0000007000007945 */ /* 0x000fe20003800200 */
[----:B------:R-:W-:Y:S02]  /*1170*/  IADD3 R19, PT, PT, R3, 0x1, RZ ;  /* 0x0000000103137810 */ /* 0x000fe40007ffe0ff */
[----:B------:R-:W-:Y:S01]  /*1180*/  PLOP3.LUT P0, PT, PT, PT, PT, 0x80, 0x8 ;  /* 0x000000000008781c */ /* 0x000fe20003f0f070 */
[----:B------:R-:W-:-:S12]  /*1190*/  @!P1 BRA `(.L_x_48) ;  /* 0x00000000000c9947 */ /* 0x000fd80003800000 */
[----:B------:R-:W0:Y:S02]  /*11a0*/  LDC.64 R14, c[0x0][0x380] ;  /* 0x0000e000ff0e7b82 */ /* 0x000e240000000a00 */
[----:B0-----:R-:W2:Y:S02]  /*11b0*/  LDG.E R15, desc[UR6][R14.64+0x8] ;  /* 0x000008060e0f7981 */ /* 0x001ea4000c1e1900 */
[----:B--2---:R-:W-:-:S13]  /*11c0*/  ISETP.GE.AND P0, PT, R12, R15, PT ;  /* 0x0000000f0c00720c */ /* 0x004fda0003f06270 */
.L_x_48:
[----:B------:R-:W-:Y:S05]  /*11d0*/  BSYNC.RECONVERGENT B0 ;  /* 0x0000000000007941 */ /* 0x000fea0003800200 */
.L_x_47:
        /* <DEDUP_REMOVED lines=13> */
[----:B------:R-:W-:-:S02]  /*12b0*/  IMAD.IADD R23, R18, 0x1, R7 ;  /* 0x0000000112177824 */ /* 0x000fc400078e0207 */
[----:B--2---:R-:W-:-:S06]  /*12c0*/  IMAD.WIDE R18, R19, 0x4, R16 ;  /* 0x0000000413127825 */ /* 0x004fcc00078e0210 */
[----:B------:R-:W2:Y:S01]  /*12d0*/  LDG.E R19, desc[UR6][R18.64] ;  /* 0x0000000612137981 */ /* 0x000ea2000c1e1900 */
[----:B---3--:R-:W-:-:S06]  /*12e0*/  IMAD.WIDE R22, R23, 0x4, R14 ;  /* 0x0000000417167825 */ /* 0x008fcc00078e020e */
[----:B------:R-:W2:Y:S02]  /*12f0*/  LDG.E R22, desc[UR6][R22.64] ;  /* 0x0000000616167981 */ /* 0x000ea4000c1e1900 */
[----:B--2---:R-:W-:-:S07]  /*1300*/  IMAD R20, R19, R22, R20 ;  /* 0x0000001613147224 */ /* 0x004fce00078e0214 */
.L_x_50:
[----:B------:R-:W-:Y:S05]  /*1310*/  BSYNC.RECONVERGENT B0 ;  /* 0x0000000000007941 */ /* 0x000fea0003800200 */
.L_x_49:
        /* <DEDUP_REMOVED lines=8> */
.L_x_52:
[----:B------:R-:W-:Y:S05]  /*13a0*/  BSYNC.RECONVERGENT B0 ;  /* 0x0000000000007941 */ /* 0x000fea0003800200 */
.L_x_51:
        /* <DEDUP_REMOVED lines=10> */
[----:B------:R-:W-:Y:S02]  /*1450*/  VIADD R11, R11, 0x2 ;  /* 0x000000020b0b7836 */ /* 0x000fe40000000000 */
[----:B------:R-:W-:Y:S02]  /*1460*/  IMAD R13, R3, R18, R12 ;  /* 0x00000012030d7224 */ /* 0x000fe400078e020c */
[----:B------:R-:W-:-:S02]  /*1470*/  IMAD R11, R4, R11, R7 ;  /* 0x0000000b040b7224 */ /* 0x000fc400078e0207 */
[----:B--2---:R-:W-:-:S06]  /*1480*/  IMAD.WIDE R12, R13, 0x4, R14 ;  /* 0x000000040d0c7825 */ /* 0x004fcc00078e020e */
[----:B------:R-:W2:Y:S01]  /*1490*/  LDG.E R13, desc[UR6][R12.64] ;  /* 0x000000060c0d7981 */ /* 0x000ea2000c1e1900 */
[----:B---3--:R-:W-:-:S06]  /*14a0*/  IMAD.WIDE R18, R11, 0x4, R16 ;  /* 0x000000040b127825 */ /* 0x008fcc00078e0210 */
[----:B------:R-:W2:Y:S02]  /*14b0*/  LDG.E R18, desc[UR6][R18.64] ;  /* 0x0000000612127981 */ /* 0x000ea4000c1e1900 */
[----:B--2---:R-:W-:-:S07]  /*14c0*/  IMAD R20, R13, R18, R20 ;  /* 0x000000120d147224 */ /* 0x004fce00078e0214 */
.L_x_53:
[----:B------:R-:W-:Y:S05]  /*14d0*/  BSYNC.RECONVERGENT B0 ;  /* 0x0000000000007941 */ /* 0x000fea0003800200 */
.L_x_42:
[----:B------:R-:W-:-:S04]  /*14e0*/  IADD3 R7, PT, PT, R7, 0x1, RZ ;  /* 0x0000000107077810 */ /* 0x000fc80007ffe0ff */
[----:B------:R-:W-:-:S13]  /*14f0*/  ISETP.NE.AND P0, PT, R7, R0, PT ;  /* 0x000000000700720c */ /* 0x000fda0003f05270 */
[----:B------:R-:W-:Y:S05]  /*1500*/  @P0 BRA `(.L_x_54) ;  /* 0xffffffec002c0947 */ /* 0x000fea000383ffff */
.L_x_11:
[----:B------:R-:W0:Y:S08]  /*1510*/  LDC.64 R6, c[0x0][0x390] ;  /* 0x0000e400ff067b82 */ /* 0x000e300000000a00 */
[----:B------:R-:W-:Y:S06]  /*1520*/  BAR.SYNC.DEFER_BLOCKING 0x0 ;  /* 0x0000000000007b1d */ /* 0x000fec0000010000 */
[----:B0-----:R-:W2:Y:S04]  /*1530*/  LDG.E R0, desc[UR6][R6.64+0xc] ;  /* 0x00000c0606007981 */ /* 0x001ea8000c1e1900 */
[----:B------:R-:W3:Y:S01]  /*1540*/  LDG.E.64 R8, desc[UR6][R6.64] ;  /* 0x0000000606087981 */ /* 0x000ee2000c1e1b00 */
[----:B--2---:R-:W-:-:S04]  /*1550*/  IMAD R5, R5, R0, R2 ;  /* 0x0000000005057224 */ /* 0x004fc800078e0202 */
[----:B---3--:R-:W-:-:S05]  /*1560*/  IMAD.WIDE R8, R5, 0x4, R8 ;  /* 0x0000000405087825 */ /* 0x008fca00078e0208 */
[----:B------:R-:W-:Y:S01]  /*1570*/  STG.E desc[UR6][R8.64], R20 ;  /* 0x0000001408007986 */ /* 0x000fe2000c101906 */
[----:B------:R-:W-:Y:S06]  /*1580*/  BAR.SYNC.DEFER_BLOCKING 0x0 ;  /* 0x0000000000007b1d */ /* 0x000fec0000010000 */
[----:B------:R-:W-:Y:S05]  /*1590*/  EXIT ;  /* 0x000000000000794d */ /* 0x000fea0003800000 */
.L_x_55:
        /* <DEDUP_REMOVED lines=14> */
.L_x_57:


//--------------------- .nv.shared._Z14AdditionMatrixP6MatrixS0_S0_ --------------------------
	.section	.nv.shared._Z14AdditionMatrixP6MatrixS0_S0_,"aw",@nobits
	.sectionflags	@""
	.align	4
.nv.shared._Z14AdditionMatrixP6MatrixS0_S0_:
	.zero		5120


//--------------------- .nv.shared.reserved.0     --------------------------
	.section	.nv.shared.reserved.0,"aw",@nobits
	.weak		__nv_reservedSMEM_offset_0_alias
	.size		__nv_reservedSMEM_offset_0_alias, 0, 64
	.other		__nv_reservedSMEM_offset_0_alias,@"STO_CUDA_RESERVED_SHARED STV_DEFAULT"
__nv_reservedSMEM_offset_0_alias:
	.zero		0
	.zero		64


//--------------------- .nv.constant0._Z14AdditionMatrixP6MatrixS0_S0_ --------------------------
	.section	.nv.constant0._Z14AdditionMatrixP6MatrixS0_S0_,"a",@progbits
	.sectionflags	@""
	.align	4
.nv.constant0._Z14AdditionMatrixP6MatrixS0_S0_:
	.zero		920


//--------------------- .nv.constant0._Z20NotOptAdditionMatrixP6MatrixS0_S0_ --------------------------
	.section	.nv.constant0._Z20NotOptAdditionMatrixP6MatrixS0_S0_,"a",@progbits
	.sectionflags	@""
	.align	4
.nv.constant0._Z20NotOptAdditionMatrixP6MatrixS0_S0_:
	.zero		920


//--------------------- SYMBOLS --------------------------

	.type		.nv.reservedSmem.offset0,@object
	.size		.nv.reservedSmem.offset0,0x4
	.type		.nv.reservedSmem.cap,@object
	.size		.nv.reservedSmem.cap,0x4
